// auto-generated by cutlass_sweep.gemm — config: {"arch": "sm_90", "cluster_m": 1, "cluster_n": 1, "cublas_kernel_name": "sm90_xmma_gemm_f16f16_f16f16_f16_tt_n_tilesize128x64x64_warpgroupsize1x1x1_execute_segment_k_off_kernel__5x_cublas", "dtype": "fp16", "dtype_b": "fp16", "dtype_c_cpp": "cutlass::half_t", "layout": "tt", "stages": 0, "tile_k": 64, "tile_m": 128, "tile_n": 64}
#include "cutlass/cutlass.h"
#include "cutlass/gemm/collective/collective_builder.hpp"
#include "cutlass/gemm/device/gemm_universal_adapter.h"
#include "cutlass/gemm/kernel/gemm_universal.hpp"
#include "cutlass/epilogue/collective/collective_builder.hpp"

using ElemA = cutlass::half_t;
using ElemB = cutlass::half_t;
using ElemCD = cutlass::half_t;
using Acc  = float;
using TileShape    = cute::Shape<cute::_128, cute::_64, cute::_64>;
using ClusterShape = cute::Shape<cute::_1, cute::_1, cute::_1>;

using CollectiveEpilogue = typename cutlass::epilogue::collective::CollectiveBuilder<
    cutlass::arch::Sm90, cutlass::arch::OpClassTensorOp,
    TileShape, ClusterShape,
    cutlass::epilogue::collective::EpilogueTileAuto,
    Acc, Acc,
    ElemCD, cutlass::layout::RowMajor, 128 / cutlass::sizeof_bits<ElemCD>::value,
    ElemCD, cutlass::layout::RowMajor, 128 / cutlass::sizeof_bits<ElemCD>::value,
    cutlass::epilogue::collective::EpilogueScheduleAuto
  >::CollectiveOp;

using CollectiveMainloop = typename cutlass::gemm::collective::CollectiveBuilder<
    cutlass::arch::Sm90, cutlass::arch::OpClassTensorOp,
    ElemA, cutlass::layout::ColumnMajor, 128 / cutlass::sizeof_bits<ElemA>::value,
    ElemB, cutlass::layout::ColumnMajor, 128 / cutlass::sizeof_bits<ElemB>::value,
    Acc,
    TileShape, ClusterShape,
    cutlass::gemm::collective::StageCountAutoCarveout<static_cast<int>(sizeof(typename CollectiveEpilogue::SharedStorage))>,
    cutlass::gemm::collective::KernelScheduleAuto
  >::CollectiveOp;

using GemmKernel = cutlass::gemm::kernel::GemmUniversal<
    cute::Shape<int,int,int,int>,
    CollectiveMainloop,
    CollectiveEpilogue
>;
using Gemm = cutlass::gemm::device::GemmUniversalAdapter<GemmKernel>;

// Force the device kernel symbol into the cubin without needing a host main.
auto* _anchor = &cutlass::device_kernel<GemmKernel>;


// ===== COMPILED SASS (sm_90a) =====

	.target	sm_90a

	.elftype	@"ET_EXEC"


//--------------------- .note.nv.tkinfo           --------------------------
	.section	.note.nv.tkinfo,"",@"SHT_NOTE"
	.sectionflags	@"SHF_NOTE_NV_TKINFO"
	.tkinfo
        /*0018*/ 	.word	0x00000002
        /*0030*/ 	.string	""
        /*0030*/ 	.string	"ptxas"
        /*0030*/ 	.string	"Cuda compilation tools, release 13.0, V13.0.88"
        /*0030*/ 	.string	"Build cuda_13.0.r13.0/compiler.36424714_0"
        /*0030*/ 	.string	"-arch sm_90a -m 64 "



//--------------------- .note.nv.cuinfo           --------------------------
	.section	.note.nv.cuinfo,"",@"SHT_NOTE"
	.sectionflags	@"SHF_NOTE_NV_CUINFO"
        /*0018*/ 	.short	0x0002
        /*001a*/ 	.short	0x005a
        /*001c*/ 	.short	0x0082
	.zero		2


//--------------------- .nv.info                  --------------------------
	.section	.nv.info,"",@"SHT_CUDA_INFO"
	.align	4


	//----- nvinfo : EIATTR_REGCOUNT
	.align		4
        /*0000*/ 	.byte	0x04, 0x2f
        /*0002*/ 	.short	(.L_15 - .L_14)
	.align		4
.L_14:
        /*0004*/ 	.word	index@(_ZN7cutlass13device_kernelINS_4gemm6kernel13GemmUniversalIN4cute5tupleIJiiiiEEENS1_10collective13CollectiveMmaINS1_34MainloopSm90TmaGmmaWarpSpecializedILi9ENS5_IJNS4_1CILi1EEESB_SB_EEENS1_35KernelTmaWarpSpecializedCooperativeEEENS5_IJNSA_ILi128EEENSA_ILi64EEESG_EEENS_6half_tENS5_IJSB_llEEESI_NS5_IJlSB_lEEENS4_8TiledMMAINS4_8MMA_AtomIJNS4_4SM904GMMA25MMA_64x64x16_F32F16F16_SSILNSO_5MajorE1ELSQ_0ELNSO_7ScaleInE1ELSR_1EEEEEENS4_6LayoutINS5_IJNSA_ILi2EEESB_SB_EEENS5_IJSB_NSA_ILi0EEESX_EEEEENS5_IJNS4_10UnderscoreES10_S10_EEEEENS4_13SM90_TMA_LOADENS4_14ComposedLayoutINS4_7SwizzleILi3ELi4ELi3EEENS4_18smem_ptr_flag_bitsILi16EEENSU_INS5_IJSG_NSA_ILi8EEEEEENS5_IJSB_SG_EEEEEEEvNS4_8identityES13_NS14_IS16_S18_NSU_INS5_IJS19_SG_EEENS5_IJSG_SB_EEEEEEEvS1E_EENS_8epilogue10collective6detail29Sm90TmaWarpSpecializedAdapterINS1L_15DefaultEpilogueISI_SK_SK_NS1K_6thread17LinearCombinationISI_Li1EffLNS1P_9ScaleType4KindE0ELNS_15FloatRoundStyleE2ESI_EENS1_15EpilogueDefaultEEEEEvvEEEEvNT_6ParamsE)
        /*0008*/ 	.word	0x000000a8


	//----- nvinfo : EIATTR_FRAME_SIZE
	.align		4
.L_15:
        /*000c*/ 	.byte	0x04, 0x11
        /*000e*/ 	.short	(.L_17 - .L_16)
	.align		4
.L_16:
        /*0010*/ 	.word	index@(_ZN7cutlass13device_kernelINS_4gemm6kernel13GemmUniversalIN4cute5tupleIJiiiiEEENS1_10collective13CollectiveMmaINS1_34MainloopSm90TmaGmmaWarpSpecializedILi9ENS5_IJNS4_1CILi1EEESB_SB_EEENS1_35KernelTmaWarpSpecializedCooperativeEEENS5_IJNSA_ILi128EEENSA_ILi64EEESG_EEENS_6half_tENS5_IJSB_llEEESI_NS5_IJlSB_lEEENS4_8TiledMMAINS4_8MMA_AtomIJNS4_4SM904GMMA25MMA_64x64x16_F32F16F16_SSILNSO_5MajorE1ELSQ_0ELNSO_7ScaleInE1ELSR_1EEEEEENS4_6LayoutINS5_IJNSA_ILi2EEESB_SB_EEENS5_IJSB_NSA_ILi0EEESX_EEEEENS5_IJNS4_10UnderscoreES10_S10_EEEEENS4_13SM90_TMA_LOADENS4_14ComposedLayoutINS4_7SwizzleILi3ELi4ELi3EEENS4_18smem_ptr_flag_bitsILi16EEENSU_INS5_IJSG_NSA_ILi8EEEEEENS5_IJSB_SG_EEEEEEEvNS4_8identityES13_NS14_IS16_S18_NSU_INS5_IJS19_SG_EEENS5_IJSG_SB_EEEEEEEvS1E_EENS_8epilogue10collective6detail29Sm90TmaWarpSpecializedAdapterINS1L_15DefaultEpilogueISI_SK_SK_NS1K_6thread17LinearCombinationISI_Li1EffLNS1P_9ScaleType4KindE0ELNS_15FloatRoundStyleE2ESI_EENS1_15EpilogueDefaultEEEEEvvEEEEvNT_6ParamsE)
        /*0014*/ 	.word	0x00000000


	//----- nvinfo : EIATTR_MIN_STACK_SIZE
	.align		4
.L_17:
        /*0018*/ 	.byte	0x04, 0x12
        /*001a*/ 	.short	(.L_19 - .L_18)
	.align		4
.L_18:
        /*001c*/ 	.word	index@(_ZN7cutlass13device_kernelINS_4gemm6kernel13GemmUniversalIN4cute5tupleIJiiiiEEENS1_10collective13CollectiveMmaINS1_34MainloopSm90TmaGmmaWarpSpecializedILi9ENS5_IJNS4_1CILi1EEESB_SB_EEENS1_35KernelTmaWarpSpecializedCooperativeEEENS5_IJNSA_ILi128EEENSA_ILi64EEESG_EEENS_6half_tENS5_IJSB_llEEESI_NS5_IJlSB_lEEENS4_8TiledMMAINS4_8MMA_AtomIJNS4_4SM904GMMA25MMA_64x64x16_F32F16F16_SSILNSO_5MajorE1ELSQ_0ELNSO_7ScaleInE1ELSR_1EEEEEENS4_6LayoutINS5_IJNSA_ILi2EEESB_SB_EEENS5_IJSB_NSA_ILi0EEESX_EEEEENS5_IJNS4_10UnderscoreES10_S10_EEEEENS4_13SM90_TMA_LOADENS4_14ComposedLayoutINS4_7SwizzleILi3ELi4ELi3EEENS4_18smem_ptr_flag_bitsILi16EEENSU_INS5_IJSG_NSA_ILi8EEEEEENS5_IJSB_SG_EEEEEEEvNS4_8identityES13_NS14_IS16_S18_NSU_INS5_IJS19_SG_EEENS5_IJSG_SB_EEEEEEEvS1E_EENS_8epilogue10collective6detail29Sm90TmaWarpSpecializedAdapterINS1L_15DefaultEpilogueISI_SK_SK_NS1K_6thread17LinearCombinationISI_Li1EffLNS1P_9ScaleType4KindE0ELNS_15FloatRoundStyleE2ESI_EENS1_15EpilogueDefaultEEEEEvvEEEEvNT_6ParamsE)
        /*0020*/ 	.word	0x00000000
.L_19:


//--------------------- .nv.compat                --------------------------
	.section	.nv.compat,"",@"SHT_CUDA_COMPAT_INFO"
	.align	4
        /*0000*/ 	.byte	0x02, 0x09, 0x01, 0x00, 0x02, 0x02, 0x04, 0x00, 0x02, 0x05, 0x05, 0x00, 0x03, 0x07, 0x01, 0x01
        /*0010*/ 	.byte	0x02, 0x03, 0x01, 0x00, 0x02, 0x06, 0x01, 0x00, 0x04, 0x0b, 0x08, 0x00, 0x00, 0x00, 0x00, 0x00
        /*0020*/ 	.byte	0x00, 0x00, 0x00, 0x00


//--------------------- .nv.info._ZN7cutlass13device_kernelINS_4gemm6kernel13GemmUniversalIN4cute5tupleIJiiiiEEENS1_10collective13CollectiveMmaINS1_34MainloopSm90TmaGmmaWarpSpecializedILi9ENS5_IJNS4_1CILi1EEESB_SB_EEENS1_35KernelTmaWarpSpecializedCooperativeEEENS5_IJNSA_ILi128EEENSA_ILi64EEESG_EEENS_6half_tENS5_IJSB_llEEESI_NS5_IJlSB_lEEENS4_8TiledMMAINS4_8MMA_AtomIJNS4_4SM904GMMA25MMA_64x64x16_F32F16F16_SSILNSO_5MajorE1ELSQ_0ELNSO_7ScaleInE1ELSR_1EEEEEENS4_6LayoutINS5_IJNSA_ILi2EEESB_SB_EEENS5_IJSB_NSA_ILi0EEESX_EEEEENS5_IJNS4_10UnderscoreES10_S10_EEEEENS4_13SM90_TMA_LOADENS4_14ComposedLayoutINS4_7SwizzleILi3ELi4ELi3EEENS4_18smem_ptr_flag_bitsILi16EEENSU_INS5_IJSG_NSA_ILi8EEEEEENS5_IJSB_SG_EEEEEEEvNS4_8identityES13_NS14_IS16_S18_NSU_INS5_IJS19_SG_EEENS5_IJSG_SB_EEEEEEEvS1E_EENS_8epilogue10collective6detail29Sm90TmaWarpSpecializedAdapterINS1L_15DefaultEpilogueISI_SK_SK_NS1K_6thread17LinearCombinationISI_Li1EffLNS1P_9ScaleType4KindE0ELNS_15FloatRoundStyleE2ESI_EENS1_15EpilogueDefaultEEEEEvvEEEEvNT_6ParamsE --------------------------
	.section	.nv.info._ZN7cutlass13device_kernelINS_4gemm6kernel13GemmUniversalIN4cute5tupleIJiiiiEEENS1_10collective13CollectiveMmaINS1_34MainloopSm90TmaGmmaWarpSpecializedILi9ENS5_IJNS4_1CILi1EEESB_SB_EEENS1_35KernelTmaWarpSpecializedCooperativeEEENS5_IJNSA_ILi128EEENSA_ILi64EEESG_EEENS_6half_tENS5_IJSB_llEEESI_NS5_IJlSB_lEEENS4_8TiledMMAINS4_8MMA_AtomIJNS4_4SM904GMMA25MMA_64x64x16_F32F16F16_SSILNSO_5MajorE1ELSQ_0ELNSO_7ScaleInE1ELSR_1EEEEEENS4_6LayoutINS5_IJNSA_ILi2EEESB_SB_EEENS5_IJSB_NSA_ILi0EEESX_EEEEENS5_IJNS4_10UnderscoreES10_S10_EEEEENS4_13SM90_TMA_LOADENS4_14ComposedLayoutINS4_7SwizzleILi3ELi4ELi3EEENS4_18smem_ptr_flag_bitsILi16EEENSU_INS5_IJSG_NSA_ILi8EEEEEENS5_IJSB_SG_EEEEEEEvNS4_8identityES13_NS14_IS16_S18_NSU_INS5_IJS19_SG_EEENS5_IJSG_SB_EEEEEEEvS1E_EENS_8epilogue10collective6detail29Sm90TmaWarpSpecializedAdapterINS1L_15DefaultEpilogueISI_SK_SK_NS1K_6thread17LinearCombinationISI_Li1EffLNS1P_9ScaleType4KindE0ELNS_15FloatRoundStyleE2ESI_EENS1_15EpilogueDefaultEEEEEvvEEEEvNT_6ParamsE,"",@"SHT_CUDA_INFO"
	.sectionflags	@""
	.align	4


	//----- nvinfo : EIATTR_CUDA_API_VERSION
	.align		4
        /*0000*/ 	.byte	0x04, 0x37
        /*0002*/ 	.short	(.L_21 - .L_20)
.L_20:
        /*0004*/ 	.word	0x00000082


	//----- nvinfo : EIATTR_KPARAM_INFO
	.align		4
.L_21:
        /*0008*/ 	.byte	0x04, 0x17
        /*000a*/ 	.short	(.L_23 - .L_22)
.L_22:
        /*000c*/ 	.word	0x00000000
        /*0010*/ 	.short	0x0000
        /*0012*/ 	.short	0x0070
        /*0014*/ 	.byte	0x00, 0xf0, 0x01, 0x10


	//----- nvinfo : EIATTR_SPARSE_MMA_MASK
	.align		4
.L_23:
        /*0018*/ 	.byte	0x03, 0x50
        /*001a*/ 	.short	0x0000


	//----- nvinfo : EIATTR_MAXREG_COUNT
	.align		4
        /*001c*/ 	.byte	0x03, 0x1b
        /*001e*/ 	.short	0x00a8


	//----- nvinfo : EIATTR_NUM_BARRIERS
	.align		4
        /*0020*/ 	.byte	0x02, 0x4c
        /*0022*/ 	.byte	0x01
	.zero		1


	//----- nvinfo : EIATTR_EXTERNS
	.align		4
        /*0024*/ 	.byte	0x04, 0x0f
        /*0026*/ 	.short	(.L_25 - .L_24)


	//   ....[0]....
	.align		4
.L_24:
        /*0028*/ 	.word	index@(__assertfail)


	//----- nvinfo : EIATTR_MERCURY_ISA_VERSION
	.align		4
.L_25:
        /*002c*/ 	.byte	0x03, 0x5f
        /*002e*/ 	.short	0x0101


	//----- nvinfo : EIATTR_INT_WARP_WIDE_INSTR_OFFSETS
	.align		4
        /*0030*/ 	.byte	0x04, 0x31
        /*0032*/ 	.short	(.L_27 - .L_26)


	//   ....[0]....
.L_26:
        /*0034*/ 	.word	0x00000480


	//   ....[1]....
        /*0038*/ 	.word	0x000004b0


	//   ....[2]....
        /*003c*/ 	.word	0x00000590


	//----- nvinfo : EIATTR_COOP_GROUP_MASK_REGIDS
	.align		4
.L_27:
        /*0040*/ 	.byte	0x04, 0x29
        /*0042*/ 	.short	(.L_29 - .L_28)


	//   ....[0]....
.L_28:
        /*0044*/ 	.word	0xffffffff


	//   ....[1]....
        /*0048*/ 	.word	0xffffffff


	//   ....[2]....
        /*004c*/ 	.word	0xffffffff


	//   ....[3]....
        /*0050*/ 	.word	0xffffffff


	//   ....[4]....
        /*0054*/ 	.word	0xffffffff


	//----- nvinfo : EIATTR_COOP_GROUP_INSTR_OFFSETS
	.align		4
.L_29:
        /*0058*/ 	.byte	0x04, 0x28
        /*005a*/ 	.short	(.L_31 - .L_30)


	//   ....[0]....
.L_30:
        /*005c*/ 	.word	0x00000060


	//   ....[1]....
        /*0060*/ 	.word	0x00000070


	//   ....[2]....
        /*0064*/ 	.word	0x00000130


	//   ....[3]....
        /*0068*/ 	.word	0x00000390


	//   ....[4]....
        /*006c*/ 	.word	0x00001040


	//----- nvinfo : EIATTR_REG_RECONFIG
	.align		4
.L_31:
        /*0070*/ 	.byte	0x01, 0x54
	.zero		2


	//----- nvinfo : EIATTR_SYSCALL_OFFSETS
	.align		4
        /*0074*/ 	.byte	0x04, 0x46
        /*0076*/ 	.short	(.L_33 - .L_32)


	//   ....[0]....
.L_32:
        /*0078*/ 	.word	0x00001200


	//----- nvinfo : EIATTR_MBARRIER_INSTR_OFFSETS
	.align		4
.L_33:
        /*007c*/ 	.byte	0x04, 0x39
        /*007e*/ 	.short	(.L_35 - .L_34)


	//   ....[0]....
.L_34:
        /*0080*/ 	.word	0x00000250
        /*0084*/ 	.word	0x000000ff
        /*0088*/ 	.word	0x00000000
        /*008c*/ 	.short	0x0100
        /*008e*/ 	.byte	0x08
	.zero		1


	//   ....[1]....
        /*0090*/ 	.word	0x00000260
        /*0094*/ 	.word	0x000000ff
        /*0098*/ 	.word	0x00000048
        /*009c*/ 	.short	0x0100
        /*009e*/ 	.byte	0x08
	.zero		1


	//   ....[2]....
        /*00a0*/ 	.word	0x00000270
        /*00a4*/ 	.word	0x000000ff
        /*00a8*/ 	.word	0x00000008
        /*00ac*/ 	.short	0x0100
        /*00ae*/ 	.byte	0x08
	.zero		1


	//   ....[3]....
        /*00b0*/ 	.word	0x00000280
        /*00b4*/ 	.word	0x000000ff
        /*00b8*/ 	.word	0x00000050
        /*00bc*/ 	.short	0x0100
        /*00be*/ 	.byte	0x08
	.zero		1


	//   ....[4]....
        /*00c0*/ 	.word	0x00000290
        /*00c4*/ 	.word	0x000000ff
        /*00c8*/ 	.word	0x00000010
        /*00cc*/ 	.short	0x0100
        /*00ce*/ 	.byte	0x08
	.zero		1


	//   ....[5]....
        /*00d0*/ 	.word	0x000002a0
        /*00d4*/ 	.word	0x000000ff
        /*00d8*/ 	.word	0x00000058
        /*00dc*/ 	.short	0x0100
        /*00de*/ 	.byte	0x08
	.zero		1


	//   ....[6]....
        /*00e0*/ 	.word	0x000002b0
        /*00e4*/ 	.word	0x000000ff
        /*00e8*/ 	.word	0x00000018
        /*00ec*/ 	.short	0x0100
        /*00ee*/ 	.byte	0x08
	.zero		1


	//   ....[7]....
        /*00f0*/ 	.word	0x000002c0
        /*00f4*/ 	.word	0x000000ff
        /*00f8*/ 	.word	0x00000060
        /*00fc*/ 	.short	0x0100
        /*00fe*/ 	.byte	0x08
	.zero		1


	//   ....[8]....
        /*0100*/ 	.word	0x000002d0
        /*0104*/ 	.word	0x000000ff
        /*0108*/ 	.word	0x00000020
        /*010c*/ 	.short	0x0100
        /*010e*/ 	.byte	0x08
	.zero		1


	//   ....[9]....
        /*0110*/ 	.word	0x000002e0
        /*0114*/ 	.word	0x000000ff
        /*0118*/ 	.word	0x00000068
        /*011c*/ 	.short	0x0100
        /*011e*/ 	.byte	0x08
	.zero		1


	//   ....[10]....
        /*0120*/ 	.word	0x000002f0
        /*0124*/ 	.word	0x000000ff
        /*0128*/ 	.word	0x00000028
        /*012c*/ 	.short	0x0100
        /*012e*/ 	.byte	0x08
	.zero		1


	//   ....[11]....
        /*0130*/ 	.word	0x00000300
        /*0134*/ 	.word	0x000000ff
        /*0138*/ 	.word	0x00000070
        /*013c*/ 	.short	0x0100
        /*013e*/ 	.byte	0x08
	.zero		1


	//   ....[12]....
        /*0140*/ 	.word	0x00000310
        /*0144*/ 	.word	0x000000ff
        /*0148*/ 	.word	0x00000030
        /*014c*/ 	.short	0x0100
        /*014e*/ 	.byte	0x08
	.zero		1


	//   ....[13]....
        /*0150*/ 	.word	0x00000320
        /*0154*/ 	.word	0x000000ff
        /*0158*/ 	.word	0x00000078
        /*015c*/ 	.short	0x0100
        /*015e*/ 	.byte	0x08
	.zero		1


	//   ....[14]....
        /*0160*/ 	.word	0x00000330
        /*0164*/ 	.word	0x000000ff
        /*0168*/ 	.word	0x00000038
        /*016c*/ 	.short	0x0100
        /*016e*/ 	.byte	0x08
	.zero		1


	//   ....[15]....
        /*0170*/ 	.word	0x00000340
        /*0174*/ 	.word	0x000000ff
        /*0178*/ 	.word	0x00000080
        /*017c*/ 	.short	0x0100
        /*017e*/ 	.byte	0x08
	.zero		1


	//   ....[16]....
        /*0180*/ 	.word	0x00000350
        /*0184*/ 	.word	0x000000ff
        /*0188*/ 	.word	0x00000040
        /*018c*/ 	.short	0x0100
        /*018e*/ 	.byte	0x08
	.zero		1


	//   ....[17]....
        /*0190*/ 	.word	0x00000360
        /*0194*/ 	.word	0x000000ff
        /*0198*/ 	.word	0x00000088
        /*019c*/ 	.short	0x0100
        /*019e*/ 	.byte	0x08
	.zero		1


	//   ....[18]....
        /*01a0*/ 	.word	0x00000600
        /*01a4*/ 	.word	0x000000ff
        /*01a8*/ 	.word	0x000000a0
        /*01ac*/ 	.short	0x0100
        /*01ae*/ 	.byte	0x06
	.zero		1


	//   ....[19]....
        /*01b0*/ 	.word	0x00000660
        /*01b4*/ 	.word	0x000000ff
        /*01b8*/ 	.word	0x000000a8
        /*01bc*/ 	.short	0x0100
        /*01be*/ 	.byte	0x06
	.zero		1


	//   ....[20]....
        /*01c0*/ 	.word	0x00001280
        /*01c4*/ 	.word	0x00000003
        /*01c8*/ 	.word	0x00000000
        /*01cc*/ 	.short	0x010a
        /*01ce*/ 	.byte	0x3f
	.zero		1


	//   ....[21]....
        /*01d0*/ 	.word	0x000012c0
        /*01d4*/ 	.word	0x00000003
        /*01d8*/ 	.word	0x00000000
        /*01dc*/ 	.short	0x010a
        /*01de*/ 	.byte	0x3f
	.zero		1


	//   ....[22]....
        /*01e0*/ 	.word	0x00001650
        /*01e4*/ 	.word	0x000000ff
        /*01e8*/ 	.word	0x00000000
        /*01ec*/ 	.short	0x010a
        /*01ee*/ 	.byte	0x07
	.zero		1


	//   ....[23]....
        /*01f0*/ 	.word	0x00001690
        /*01f4*/ 	.word	0x000000ff
        /*01f8*/ 	.word	0x00000000
        /*01fc*/ 	.short	0x010a
        /*01fe*/ 	.byte	0x07
	.zero		1


	//   ....[24]....
        /*0200*/ 	.word	0x000018f0
        /*0204*/ 	.word	0x000000ff
        /*0208*/ 	.word	0x00000000
        /*020c*/ 	.short	0x0101
        /*020e*/ 	.byte	0x07
	.zero		1


	//   ....[25]....
        /*0210*/ 	.word	0x00001af0
        /*0214*/ 	.word	0x000000ff
        /*0218*/ 	.word	0x00000000
        /*021c*/ 	.short	0x0101
        /*021e*/ 	.byte	0x06
	.zero		1


	//   ....[26]....
        /*0220*/ 	.word	0x000050a0
        /*0224*/ 	.word	0x0000000e
        /*0228*/ 	.word	0x00000048
        /*022c*/ 	.short	0x010a
        /*022e*/ 	.byte	0x3f
	.zero		1


	//   ....[27]....
        /*0230*/ 	.word	0x00005480
        /*0234*/ 	.word	0x00000006
        /*0238*/ 	.word	0x000000a8
        /*023c*/ 	.short	0x0101
        /*023e*/ 	.byte	0x3f
	.zero		1


	//   ....[28]....
        /*0240*/ 	.word	0x00005bb0
        /*0244*/ 	.word	0x00000007
        /*0248*/ 	.word	0x00000000
        /*024c*/ 	.short	0x010a
        /*024e*/ 	.byte	0x3f
	.zero		1


	//   ....[29]....
        /*0250*/ 	.word	0x00005c30
        /*0254*/ 	.word	0x00000009
        /*0258*/ 	.word	0x00000000
        /*025c*/ 	.short	0x010a
        /*025e*/ 	.byte	0x3f
	.zero		1


	//   ....[30]....
        /*0260*/ 	.word	0x00005cc0
        /*0264*/ 	.word	0x00000006
        /*0268*/ 	.word	0x00000000
        /*026c*/ 	.short	0x010a
        /*026e*/ 	.byte	0x3f
	.zero		1


	//   ....[31]....
        /*0270*/ 	.word	0x00005d50
        /*0274*/ 	.word	0x00000009
        /*0278*/ 	.word	0x00000000
        /*027c*/ 	.short	0x010a
        /*027e*/ 	.byte	0x3f
	.zero		1


	//   ....[32]....
        /*0280*/ 	.word	0x00005de0
        /*0284*/ 	.word	0x00000006
        /*0288*/ 	.word	0x00000000
        /*028c*/ 	.short	0x010a
        /*028e*/ 	.byte	0x3f
	.zero		1


	//   ....[33]....
        /*0290*/ 	.word	0x00005e70
        /*0294*/ 	.word	0x00000009
        /*0298*/ 	.word	0x00000000
        /*029c*/ 	.short	0x010a
        /*029e*/ 	.byte	0x3f
	.zero		1


	//   ....[34]....
        /*02a0*/ 	.word	0x00005f00
        /*02a4*/ 	.word	0x00000006
        /*02a8*/ 	.word	0x00000000
        /*02ac*/ 	.short	0x010a
        /*02ae*/ 	.byte	0x3f
	.zero		1


	//   ....[35]....
        /*02b0*/ 	.word	0x00005f90
        /*02b4*/ 	.word	0x00000009
        /*02b8*/ 	.word	0x00000000
        /*02bc*/ 	.short	0x010a
        /*02be*/ 	.byte	0x3f
	.zero		1


	//   ....[36]....
        /*02c0*/ 	.word	0x00006020
        /*02c4*/ 	.word	0x00000003
        /*02c8*/ 	.word	0x00000000
        /*02cc*/ 	.short	0x010a
        /*02ce*/ 	.byte	0x3f
	.zero		1


	//   ....[37]....
        /*02d0*/ 	.word	0x00006080
        /*02d4*/ 	.word	0x00000003
        /*02d8*/ 	.word	0x00000000
        /*02dc*/ 	.short	0x010a
        /*02de*/ 	.byte	0x3f
	.zero		1


	//   ....[38]....
        /*02e0*/ 	.word	0x000060e0
        /*02e4*/ 	.word	0x00000004
        /*02e8*/ 	.word	0x00000000
        /*02ec*/ 	.short	0x010a
        /*02ee*/ 	.byte	0x3f
	.zero		1


	//   ....[39]....
        /*02f0*/ 	.word	0x000061b0
        /*02f4*/ 	.word	0x0000000e
        /*02f8*/ 	.word	0x00000048
        /*02fc*/ 	.short	0x010a
        /*02fe*/ 	.byte	0x3f
	.zero		1


	//   ....[40]....
        /*0300*/ 	.word	0x00006280
        /*0304*/ 	.word	0x00000007
        /*0308*/ 	.word	0x00000000
        /*030c*/ 	.short	0x010a
        /*030e*/ 	.byte	0x3f
	.zero		1


	//   ....[41]....
        /*0310*/ 	.word	0x000062d0
        /*0314*/ 	.word	0x00000009
        /*0318*/ 	.word	0x00000000
        /*031c*/ 	.short	0x010a
        /*031e*/ 	.byte	0x3f
	.zero		1


	//   ....[42]....
        /*0320*/ 	.word	0x00006320
        /*0324*/ 	.word	0x00000006
        /*0328*/ 	.word	0x00000000
        /*032c*/ 	.short	0x010a
        /*032e*/ 	.byte	0x3f
	.zero		1


	//   ....[43]....
        /*0330*/ 	.word	0x00006370
        /*0334*/ 	.word	0x00000009
        /*0338*/ 	.word	0x00000000
        /*033c*/ 	.short	0x010a
        /*033e*/ 	.byte	0x3f
	.zero		1


	//   ....[44]....
        /*0340*/ 	.word	0x000063c0
        /*0344*/ 	.word	0x00000006
        /*0348*/ 	.word	0x00000000
        /*034c*/ 	.short	0x010a
        /*034e*/ 	.byte	0x3f
	.zero		1


	//   ....[45]....
        /*0350*/ 	.word	0x00006410
        /*0354*/ 	.word	0x00000009
        /*0358*/ 	.word	0x00000000
        /*035c*/ 	.short	0x010a
        /*035e*/ 	.byte	0x3f
	.zero		1


	//   ....[46]....
        /*0360*/ 	.word	0x00006460
        /*0364*/ 	.word	0x00000006
        /*0368*/ 	.word	0x00000000
        /*036c*/ 	.short	0x010a
        /*036e*/ 	.byte	0x3f
	.zero		1


	//   ....[47]....
        /*0370*/ 	.word	0x000064b0
        /*0374*/ 	.word	0x00000009
        /*0378*/ 	.word	0x00000000
        /*037c*/ 	.short	0x010a
        /*037e*/ 	.byte	0x3f
	.zero		1


	//----- nvinfo : EIATTR_NUM_MBARRIERS
	.align		4
.L_35:
        /*0380*/ 	.byte	0x03, 0x38
        /*0382*/ 	.short	0x0014


	//----- nvinfo : EIATTR_EXIT_INSTR_OFFSETS
	.align		4
        /*0384*/ 	.byte	0x04, 0x1c
        /*0386*/ 	.short	(.L_37 - .L_36)


	//   ....[0]....
.L_36:
        /*0388*/ 	.word	0x000006b0


	//   ....[1]....
        /*038c*/ 	.word	0x00000f70


	//   ....[2]....
        /*0390*/ 	.word	0x000046f0


	//   ....[3]....
        /*0394*/ 	.word	0x00004d20


	//   ....[4]....
        /*0398*/ 	.word	0x00006070


	//----- nvinfo : EIATTR_MAX_THREADS
	.align		4
.L_37:
        /*039c*/ 	.byte	0x04, 0x05
        /*039e*/ 	.short	(.L_39 - .L_38)
.L_38:
        /*03a0*/ 	.word	0x00000180
        /*03a4*/ 	.word	0x00000001
        /*03a8*/ 	.word	0x00000001


	//----- nvinfo : EIATTR_CRS_STACK_SIZE
	.align		4
.L_39:
        /*03ac*/ 	.byte	0x04, 0x1e
        /*03ae*/ 	.short	(.L_41 - .L_40)
.L_40:
        /*03b0*/ 	.word	0x00000000


	//----- nvinfo : EIATTR_CBANK_PARAM_SIZE
	.align		4
.L_41:
        /*03b4*/ 	.byte	0x03, 0x19
        /*03b6*/ 	.short	0x0470


	//----- nvinfo : EIATTR_PARAM_CBANK
	.align		4
        /*03b8*/ 	.byte	0x04, 0x0a
        /*03ba*/ 	.short	(.L_43 - .L_42)
	.align		4
.L_42:
        /*03bc*/ 	.word	index@(.nv.constant0._ZN7cutlass13device_kernelINS_4gemm6kernel13GemmUniversalIN4cute5tupleIJiiiiEEENS1_10collective13CollectiveMmaINS1_34MainloopSm90TmaGmmaWarpSpecializedILi9ENS5_IJNS4_1CILi1EEESB_SB_EEENS1_35KernelTmaWarpSpecializedCooperativeEEENS5_IJNSA_ILi128EEENSA_ILi64EEESG_EEENS_6half_tENS5_IJSB_llEEESI_NS5_IJlSB_lEEENS4_8TiledMMAINS4_8MMA_AtomIJNS4_4SM904GMMA25MMA_64x64x16_F32F16F16_SSILNSO_5MajorE1ELSQ_0ELNSO_7ScaleInE1ELSR_1EEEEEENS4_6LayoutINS5_IJNSA_ILi2EEESB_SB_EEENS5_IJSB_NSA_ILi0EEESX_EEEEENS5_IJNS4_10UnderscoreES10_S10_EEEEENS4_13SM90_TMA_LOADENS4_14ComposedLayoutINS4_7SwizzleILi3ELi4ELi3EEENS4_18smem_ptr_flag_bitsILi16EEENSU_INS5_IJSG_NSA_ILi8EEEEEENS5_IJSB_SG_EEEEEEEvNS4_8identityES13_NS14_IS16_S18_NSU_INS5_IJS19_SG_EEENS5_IJSG_SB_EEEEEEEvS1E_EENS_8epilogue10collective6detail29Sm90TmaWarpSpecializedAdapterINS1L_15DefaultEpilogueISI_SK_SK_NS1K_6thread17LinearCombinationISI_Li1EffLNS1P_9ScaleType4KindE0ELNS_15FloatRoundStyleE2ESI_EENS1_15EpilogueDefaultEEEEEvvEEEEvNT_6ParamsE)
        /*03c0*/ 	.short	0x0210
        /*03c2*/ 	.short	0x0470


	//----- nvinfo : EIATTR_SW_WAR
	.align		4
.L_43:
        /*03c4*/ 	.byte	0x04, 0x36
        /*03c6*/ 	.short	(.L_45 - .L_44)
.L_44:
        /*03c8*/ 	.word	0x00000008
.L_45:


//--------------------- .nv.callgraph             --------------------------
	.section	.nv.callgraph,"",@"SHT_CUDA_CALLGRAPH"
	.align	4
	.sectionentsize	8
	.align		4
        /*0000*/ 	.word	0x00000000
	.align		4
        /*0004*/ 	.word	0xffffffff
	.align		4
        /*0008*/ 	.word	index@(_ZN7cutlass13device_kernelINS_4gemm6kernel13GemmUniversalIN4cute5tupleIJiiiiEEENS1_10collective13CollectiveMmaINS1_34MainloopSm90TmaGmmaWarpSpecializedILi9ENS5_IJNS4_1CILi1EEESB_SB_EEENS1_35KernelTmaWarpSpecializedCooperativeEEENS5_IJNSA_ILi128EEENSA_ILi64EEESG_EEENS_6half_tENS5_IJSB_llEEESI_NS5_IJlSB_lEEENS4_8TiledMMAINS4_8MMA_AtomIJNS4_4SM904GMMA25MMA_64x64x16_F32F16F16_SSILNSO_5MajorE1ELSQ_0ELNSO_7ScaleInE1ELSR_1EEEEEENS4_6LayoutINS5_IJNSA_ILi2EEESB_SB_EEENS5_IJSB_NSA_ILi0EEESX_EEEEENS5_IJNS4_10UnderscoreES10_S10_EEEEENS4_13SM90_TMA_LOADENS4_14ComposedLayoutINS4_7SwizzleILi3ELi4ELi3EEENS4_18smem_ptr_flag_bitsILi16EEENSU_INS5_IJSG_NSA_ILi8EEEEEENS5_IJSB_SG_EEEEEEEvNS4_8identityES13_NS14_IS16_S18_NSU_INS5_IJS19_SG_EEENS5_IJSG_SB_EEEEEEEvS1E_EENS_8epilogue10collective6detail29Sm90TmaWarpSpecializedAdapterINS1L_15DefaultEpilogueISI_SK_SK_NS1K_6thread17LinearCombinationISI_Li1EffLNS1P_9ScaleType4KindE0ELNS_15FloatRoundStyleE2ESI_EENS1_15EpilogueDefaultEEEEEvvEEEEvNT_6ParamsE)
	.align		4
        /*000c*/ 	.word	index@(__assertfail)
	.align		4
        /*0010*/ 	.word	0x00000000
	.align		4
        /*0014*/ 	.word	0xfffffffe
	.align		4
        /*0018*/ 	.word	0x00000000
	.align		4
        /*001c*/ 	.word	0xfffffffd
	.align		4
        /*0020*/ 	.word	0x00000000
	.align		4
        /*0024*/ 	.word	0xfffffffc


//--------------------- .nv.constant4             --------------------------
	.section	.nv.constant4,"a",@progbits
	.align	8
	.align		8
.nv.constant4:
        /*0000*/ 	.dword	__assertfail
	.align		8
        /*0008*/ 	.dword	__unnamed_1
	.align		8
        /*0010*/ 	.dword	_ZN39_INTERNAL_853b0296_4_k_cu_b577ffb1_29924cuda3std3__45__cpo5beginE
	.align		8
        /*0018*/ 	.dword	_ZN39_INTERNAL_853b0296_4_k_cu_b577ffb1_29924cuda3std3__45__cpo3endE
	.align		8
        /*0020*/ 	.dword	_ZN39_INTERNAL_853b0296_4_k_cu_b577ffb1_29924cuda3std3__45__cpo6cbeginE
	.align		8
        /*0028*/ 	.dword	_ZN39_INTERNAL_853b0296_4_k_cu_b577ffb1_29924cuda3std3__45__cpo4cendE
	.align		8
        /*0030*/ 	.dword	_ZN39_INTERNAL_853b0296_4_k_cu_b577ffb1_29924cuda3std3__441_GLOBAL__N__853b0296_4_k_cu_b577ffb1_29926ignoreE
	.align		8
        /*0038*/ 	.dword	_ZN39_INTERNAL_853b0296_4_k_cu_b577ffb1_29924cuda3std3__419piecewise_constructE
	.align		8
        /*0040*/ 	.dword	_ZN39_INTERNAL_853b0296_4_k_cu_b577ffb1_29924cuda3std3__48in_placeE
	.align		8
        /*0048*/ 	.dword	_ZN39_INTERNAL_853b0296_4_k_cu_b577ffb1_29924cuda3std6ranges3__45__cpo4swapE
	.align		8
        /*0050*/ 	.dword	_ZN39_INTERNAL_853b0296_4_k_cu_b577ffb1_29924cuda3std6ranges3__45__cpo9iter_moveE
	.align		8
        /*0058*/ 	.dword	_ZN39_INTERNAL_853b0296_4_k_cu_b577ffb1_29924cute7productE
	.align		8
        /*0060*/ 	.dword	_ZN39_INTERNAL_853b0296_4_k_cu_b577ffb1_29924cute1_E
	.align		8
        /*0068*/ 	.dword	$str$22
	.align		8
        /*0070*/ 	.dword	$str$23


//--------------------- .text._ZN7cutlass13device_kernelINS_4gemm6kernel13GemmUniversalIN4cute5tupleIJiiiiEEENS1_10collective13CollectiveMmaINS1_34MainloopSm90TmaGmmaWarpSpecializedILi9ENS5_IJNS4_1CILi1EEESB_SB_EEENS1_35KernelTmaWarpSpecializedCooperativeEEENS5_IJNSA_ILi128EEENSA_ILi64EEESG_EEENS_6half_tENS5_IJSB_llEEESI_NS5_IJlSB_lEEENS4_8TiledMMAINS4_8MMA_AtomIJNS4_4SM904GMMA25MMA_64x64x16_F32F16F16_SSILNSO_5MajorE1ELSQ_0ELNSO_7ScaleInE1ELSR_1EEEEEENS4_6LayoutINS5_IJNSA_ILi2EEESB_SB_EEENS5_IJSB_NSA_ILi0EEESX_EEEEENS5_IJNS4_10UnderscoreES10_S10_EEEEENS4_13SM90_TMA_LOADENS4_14ComposedLayoutINS4_7SwizzleILi3ELi4ELi3EEENS4_18smem_ptr_flag_bitsILi16EEENSU_INS5_IJSG_NSA_ILi8EEEEEENS5_IJSB_SG_EEEEEEEvNS4_8identityES13_NS14_IS16_S18_NSU_INS5_IJS19_SG_EEENS5_IJSG_SB_EEEEEEEvS1E_EENS_8epilogue10collective6detail29Sm90TmaWarpSpecializedAdapterINS1L_15DefaultEpilogueISI_SK_SK_NS1K_6thread17LinearCombinationISI_Li1EffLNS1P_9ScaleType4KindE0ELNS_15FloatRoundStyleE2ESI_EENS1_15EpilogueDefaultEEEEEvvEEEEvNT_6ParamsE --------------------------
	.section	.text._ZN7cutlass13device_kernelINS_4gemm6kernel13GemmUniversalIN4cute5tupleIJiiiiEEENS1_10collective13CollectiveMmaINS1_34MainloopSm90TmaGmmaWarpSpecializedILi9ENS5_IJNS4_1CILi1EEESB_SB_EEENS1_35KernelTmaWarpSpecializedCooperativeEEENS5_IJNSA_ILi128EEENSA_ILi64EEESG_EEENS_6half_tENS5_IJSB_llEEESI_NS5_IJlSB_lEEENS4_8TiledMMAINS4_8MMA_AtomIJNS4_4SM904GMMA25MMA_64x64x16_F32F16F16_SSILNSO_5MajorE1ELSQ_0ELNSO_7ScaleInE1ELSR_1EEEEEENS4_6LayoutINS5_IJNSA_ILi2EEESB_SB_EEENS5_IJSB_NSA_ILi0EEESX_EEEEENS5_IJNS4_10UnderscoreES10_S10_EEEEENS4_13SM90_TMA_LOADENS4_14ComposedLayoutINS4_7SwizzleILi3ELi4ELi3EEENS4_18smem_ptr_flag_bitsILi16EEENSU_INS5_IJSG_NSA_ILi8EEEEEENS5_IJSB_SG_EEEEEEEvNS4_8identityES13_NS14_IS16_S18_NSU_INS5_IJS19_SG_EEENS5_IJSG_SB_EEEEEEEvS1E_EENS_8epilogue10collective6detail29Sm90TmaWarpSpecializedAdapterINS1L_15DefaultEpilogueISI_SK_SK_NS1K_6thread17LinearCombinationISI_Li1EffLNS1P_9ScaleType4KindE0ELNS_15FloatRoundStyleE2ESI_EENS1_15EpilogueDefaultEEEEEvvEEEEvNT_6ParamsE,"ax",@progbits
	.align	128
.text._ZN7cutlass13device_kernelINS_4gemm6kernel13GemmUniversalIN4cute5tupleIJiiiiEEENS1_10collective13CollectiveMmaINS1_34MainloopSm90TmaGmmaWarpSpecializedILi9ENS5_IJNS4_1CILi1EEESB_SB_EEENS1_35KernelTmaWarpSpecializedCooperativeEEENS5_IJNSA_ILi128EEENSA_ILi64EEESG_EEENS_6half_tENS5_IJSB_llEEESI_NS5_IJlSB_lEEENS4_8TiledMMAINS4_8MMA_AtomIJNS4_4SM904GMMA25MMA_64x64x16_F32F16F16_SSILNSO_5MajorE1ELSQ_0ELNSO_7ScaleInE1ELSR_1EEEEEENS4_6LayoutINS5_IJNSA_ILi2EEESB_SB_EEENS5_IJSB_NSA_ILi0EEESX_EEEEENS5_IJNS4_10UnderscoreES10_S10_EEEEENS4_13SM90_TMA_LOADENS4_14ComposedLayoutINS4_7SwizzleILi3ELi4ELi3EEENS4_18smem_ptr_flag_bitsILi16EEENSU_INS5_IJSG_NSA_ILi8EEEEEENS5_IJSB_SG_EEEEEEEvNS4_8identityES13_NS14_IS16_S18_NSU_INS5_IJS19_SG_EEENS5_IJSG_SB_EEEEEEEvS1E_EENS_8epilogue10collective6detail29Sm90TmaWarpSpecializedAdapterINS1L_15DefaultEpilogueISI_SK_SK_NS1K_6thread17LinearCombinationISI_Li1EffLNS1P_9ScaleType4KindE0ELNS_15FloatRoundStyleE2ESI_EENS1_15EpilogueDefaultEEEEEvvEEEEvNT_6ParamsE:
        .type           _ZN7cutlass13device_kernelINS_4gemm6kernel13GemmUniversalIN4cute5tupleIJiiiiEEENS1_10collective13CollectiveMmaINS1_34MainloopSm90TmaGmmaWarpSpecializedILi9ENS5_IJNS4_1CILi1EEESB_SB_EEENS1_35KernelTmaWarpSpecializedCooperativeEEENS5_IJNSA_ILi128EEENSA_ILi64EEESG_EEENS_6half_tENS5_IJSB_llEEESI_NS5_IJlSB_lEEENS4_8TiledMMAINS4_8MMA_AtomIJNS4_4SM904GMMA25MMA_64x64x16_F32F16F16_SSILNSO_5MajorE1ELSQ_0ELNSO_7ScaleInE1ELSR_1EEEEEENS4_6LayoutINS5_IJNSA_ILi2EEESB_SB_EEENS5_IJSB_NSA_ILi0EEESX_EEEEENS5_IJNS4_10UnderscoreES10_S10_EEEEENS4_13SM90_TMA_LOADENS4_14ComposedLayoutINS4_7SwizzleILi3ELi4ELi3EEENS4_18smem_ptr_flag_bitsILi16EEENSU_INS5_IJSG_NSA_ILi8EEEEEENS5_IJSB_SG_EEEEEEEvNS4_8identityES13_NS14_IS16_S18_NSU_INS5_IJS19_SG_EEENS5_IJSG_SB_EEEEEEEvS1E_EENS_8epilogue10collective6detail29Sm90TmaWarpSpecializedAdapterINS1L_15DefaultEpilogueISI_SK_SK_NS1K_6thread17LinearCombinationISI_Li1EffLNS1P_9ScaleType4KindE0ELNS_15FloatRoundStyleE2ESI_EENS1_15EpilogueDefaultEEEEEvvEEEEvNT_6ParamsE,@function
        .size           _ZN7cutlass13device_kernelINS_4gemm6kernel13GemmUniversalIN4cute5tupleIJiiiiEEENS1_10collective13CollectiveMmaINS1_34MainloopSm90TmaGmmaWarpSpecializedILi9ENS5_IJNS4_1CILi1EEESB_SB_EEENS1_35KernelTmaWarpSpecializedCooperativeEEENS5_IJNSA_ILi128EEENSA_ILi64EEESG_EEENS_6half_tENS5_IJSB_llEEESI_NS5_IJlSB_lEEENS4_8TiledMMAINS4_8MMA_AtomIJNS4_4SM904GMMA25MMA_64x64x16_F32F16F16_SSILNSO_5MajorE1ELSQ_0ELNSO_7ScaleInE1ELSR_1EEEEEENS4_6LayoutINS5_IJNSA_ILi2EEESB_SB_EEENS5_IJSB_NSA_ILi0EEESX_EEEEENS5_IJNS4_10UnderscoreES10_S10_EEEEENS4_13SM90_TMA_LOADENS4_14ComposedLayoutINS4_7SwizzleILi3ELi4ELi3EEENS4_18smem_ptr_flag_bitsILi16EEENSU_INS5_IJSG_NSA_ILi8EEEEEENS5_IJSB_SG_EEEEEEEvNS4_8identityES13_NS14_IS16_S18_NSU_INS5_IJS19_SG_EEENS5_IJSG_SB_EEEEEEEvS1E_EENS_8epilogue10collective6detail29Sm90TmaWarpSpecializedAdapterINS1L_15DefaultEpilogueISI_SK_SK_NS1K_6thread17LinearCombinationISI_Li1EffLNS1P_9ScaleType4KindE0ELNS_15FloatRoundStyleE2ESI_EENS1_15EpilogueDefaultEEEEEvvEEEEvNT_6ParamsE,(.L_x_141 - _ZN7cutlass13device_kernelINS_4gemm6kernel13GemmUniversalIN4cute5tupleIJiiiiEEENS1_10collective13CollectiveMmaINS1_34MainloopSm90TmaGmmaWarpSpecializedILi9ENS5_IJNS4_1CILi1EEESB_SB_EEENS1_35KernelTmaWarpSpecializedCooperativeEEENS5_IJNSA_ILi128EEENSA_ILi64EEESG_EEENS_6half_tENS5_IJSB_llEEESI_NS5_IJlSB_lEEENS4_8TiledMMAINS4_8MMA_AtomIJNS4_4SM904GMMA25MMA_64x64x16_F32F16F16_SSILNSO_5MajorE1ELSQ_0ELNSO_7ScaleInE1ELSR_1EEEEEENS4_6LayoutINS5_IJNSA_ILi2EEESB_SB_EEENS5_IJSB_NSA_ILi0EEESX_EEEEENS5_IJNS4_10UnderscoreES10_S10_EEEEENS4_13SM90_TMA_LOADENS4_14ComposedLayoutINS4_7SwizzleILi3ELi4ELi3EEENS4_18smem_ptr_flag_bitsILi16EEENSU_INS5_IJSG_NSA_ILi8EEEEEENS5_IJSB_SG_EEEEEEEvNS4_8identityES13_NS14_IS16_S18_NSU_INS5_IJS19_SG_EEENS5_IJSG_SB_EEEEEEEvS1E_EENS_8epilogue10collective6detail29Sm90TmaWarpSpecializedAdapterINS1L_15DefaultEpilogueISI_SK_SK_NS1K_6thread17LinearCombinationISI_Li1EffLNS1P_9ScaleType4KindE0ELNS_15FloatRoundStyleE2ESI_EENS1_15EpilogueDefaultEEEEEvvEEEEvNT_6ParamsE)
        .other          _ZN7cutlass13device_kernelINS_4gemm6kernel13GemmUniversalIN4cute5tupleIJiiiiEEENS1_10collective13CollectiveMmaINS1_34MainloopSm90TmaGmmaWarpSpecializedILi9ENS5_IJNS4_1CILi1EEESB_SB_EEENS1_35KernelTmaWarpSpecializedCooperativeEEENS5_IJNSA_ILi128EEENSA_ILi64EEESG_EEENS_6half_tENS5_IJSB_llEEESI_NS5_IJlSB_lEEENS4_8TiledMMAINS4_8MMA_AtomIJNS4_4SM904GMMA25MMA_64x64x16_F32F16F16_SSILNSO_5MajorE1ELSQ_0ELNSO_7ScaleInE1ELSR_1EEEEEENS4_6LayoutINS5_IJNSA_ILi2EEESB_SB_EEENS5_IJSB_NSA_ILi0EEESX_EEEEENS5_IJNS4_10UnderscoreES10_S10_EEEEENS4_13SM90_TMA_LOADENS4_14ComposedLayoutINS4_7SwizzleILi3ELi4ELi3EEENS4_18smem_ptr_flag_bitsILi16EEENSU_INS5_IJSG_NSA_ILi8EEEEEENS5_IJSB_SG_EEEEEEEvNS4_8identityES13_NS14_IS16_S18_NSU_INS5_IJS19_SG_EEENS5_IJSG_SB_EEEEEEEvS1E_EENS_8epilogue10collective6detail29Sm90TmaWarpSpecializedAdapterINS1L_15DefaultEpilogueISI_SK_SK_NS1K_6thread17LinearCombinationISI_Li1EffLNS1P_9ScaleType4KindE0ELNS_15FloatRoundStyleE2ESI_EENS1_15EpilogueDefaultEEEEEvvEEEEvNT_6ParamsE,@"STO_CUDA_ENTRY STV_DEFAULT"
_ZN7cutlass13device_kernelINS_4gemm6kernel13GemmUniversalIN4cute5tupleIJiiiiEEENS1_10collective13CollectiveMmaINS1_34MainloopSm90TmaGmmaWarpSpecializedILi9ENS5_IJNS4_1CILi1EEESB_SB_EEENS1_35KernelTmaWarpSpecializedCooperativeEEENS5_IJNSA_ILi128EEENSA_ILi64EEESG_EEENS_6half_tENS5_IJSB_llEEESI_NS5_IJlSB_lEEENS4_8TiledMMAINS4_8MMA_AtomIJNS4_4SM904GMMA25MMA_64x64x16_F32F16F16_SSILNSO_5MajorE1ELSQ_0ELNSO_7ScaleInE1ELSR_1EEEEEENS4_6LayoutINS5_IJNSA_ILi2EEESB_SB_EEENS5_IJSB_NSA_ILi0EEESX_EEEEENS5_IJNS4_10UnderscoreES10_S10_EEEEENS4_13SM90_TMA_LOADENS4_14ComposedLayoutINS4_7SwizzleILi3ELi4ELi3EEENS4_18smem_ptr_flag_bitsILi16EEENSU_INS5_IJSG_NSA_ILi8EEEEEENS5_IJSB_SG_EEEEEEEvNS4_8identityES13_NS14_IS16_S18_NSU_INS5_IJS19_SG_EEENS5_IJSG_SB_EEEEEEEvS1E_EENS_8epilogue10collective6detail29Sm90TmaWarpSpecializedAdapterINS1L_15DefaultEpilogueISI_SK_SK_NS1K_6thread17LinearCombinationISI_Li1EffLNS1P_9ScaleType4KindE0ELNS_15FloatRoundStyleE2ESI_EENS1_15EpilogueDefaultEEEEEvvEEEEvNT_6ParamsE:
[----:B------:R-:W0:Y:S01]  /*0000*/  LDC R1, c[0x0][0x28] ;  /* 0x00000a00ff017b82 */ /* 0x000e220000000800 */
[----:B------:R-:W1:Y:S01]  /*0010*/  S2R R18, SR_TID.X ;  /* 0x0000000000127919 */ /* 0x000e620000002100 */
[----:B------:R-:W-:Y:S01]  /*0020*/  ELECT P0, URZ, PT ;  /* 0x00000000003f782f */ /* 0x000fe20003800000 */
[----:B------:R-:W-:Y:S01]  /*0030*/  BSSY B0, `(.L_x_0) ;  /* 0x000000f000007945 */ /* 0x000fe20003800000 */
[--C-:B-1----:R-:W-:Y:S02]  /*0040*/  SHF.R.U32.HI R0, RZ, 0x5, R18.reuse ;  /* 0x00000005ff007819 */ /* 0x102fe40000011612 */
[----:B------:R-:W-:-:S03]  /*0050*/  SHF.R.U32.HI R22, RZ, 0x7, R18 ;  /* 0x00000007ff167819 */ /* 0x000fc60000011612 */
[----:B------:R-:W1:Y:S04]  /*0060*/  SHFL.IDX PT, R5, R0, RZ, 0x1f ;  /* 0x00001fff00057589 */ /* 0x000e6800000e0000 */
[----:B------:R2:W3:Y:S01]  /*0070*/  SHFL.IDX PT, R8, R22, RZ, 0x1f ;  /* 0x00001fff16087589 */ /* 0x0004e200000e0000 */
[----:B-1----:R-:W-:-:S13]  /*0080*/  ISETP.NE.OR P0, PT, R5, RZ, !P0 ;  /* 0x000000ff0500720c */ /* 0x002fda0004705670 */
[----:B0-23--:R-:W-:Y:S05]  /*0090*/  @P0 BRA `(.L_x_1) ;  /* 0x0000000000200947 */ /* 0x00dfea0003800000 */
[----:B------:R-:W-:Y:S02]  /*00a0*/  ULDC.64 UR4, c[0x0][0x198] ;  /* 0x0000660000047ab9 */ /* 0x000fe40000000a00 */
[----:B------:R-:W-:Y:S02]  /*00b0*/  UIADD3 UR6, UP0, UR4, 0xf0, URZ ;  /* 0x000000f004067890 */ /* 0x000fe4000ff1e03f */
[----:B------:R-:W-:Y:S02]  /*00c0*/  UIADD3 UR4, UP1, UR4, 0x1f0, URZ ;  /* 0x000001f004047890 */ /* 0x000fe4000ff3e03f */
[----:B------:R-:W-:Y:S02]  /*00d0*/  UIADD3.X UR7, URZ, UR5, URZ, UP0, !UPT ;  /* 0x000000053f077290 */ /* 0x000fe400087fe43f */
[----:B------:R-:W-:-:S07]  /*00e0*/  UIADD3.X UR5, URZ, UR5, URZ, UP1, !UPT ;  /* 0x000000053f057290 */ /* 0x000fce0008ffe43f */
[----:B------:R0:W-:Y:S02]  /*00f0*/  UTMACCTL.PF [UR6] ;  /* 0x00000000060079b9 */ /* 0x0001e40008040000 */
[----:B------:R0:W-:Y:S02]  /*0100*/  UTMACCTL.PF [UR4] ;  /* 0x00000000040079b9 */ /* 0x0001e40008040000 */
[----:B0-----:R-:W-:Y:S01]  /*0110*/  NOP ;  /* 0x0000000000007918 */ /* 0x001fe20000000000 */
.L_x_1:
[----:B------:R-:W-:Y:S05]  /*0120*/  BSYNC B0 ;  /* 0x0000000000007941 */ /* 0x000fea0003800000 */
.L_x_0:
[----:B------:R-:W0:Y:S02]  /*0130*/  SHFL.IDX PT, R2, R0, RZ, 0x1f ;  /* 0x00001fff00027589 */ /* 0x000e2400000e0000 */
[----:B0-----:R-:W-:-:S13]  /*0140*/  ISETP.NE.AND P0, PT, R2, RZ, PT ;  /* 0x000000ff0200720c */ /* 0x001fda0003f05270 */
[----:B------:R-:W-:Y:S05]  /*0150*/  @P0 BRA `(.L_x_2) ;  /* 0x00000000008c0947 */ /* 0x000fea0003800000 */
[----:B------:R-:W-:Y:S01]  /*0160*/  ELECT P0, URZ, PT ;  /* 0x00000000003f782f */ /* 0x000fe20003800000 */
[----:B------:R-:W-:-:S12]  /*0170*/  BSSY B0, `(.L_x_2) ;  /* 0x0000021000007945 */ /* 0x000fd80003800000 */
[----:B------:R-:W-:Y:S05]  /*0180*/  @!P0 BRA `(.L_x_3) ;  /* 0x00000000007c8947 */ /* 0x000fea0003800000 */
[----:B------:R-:W0:Y:S01]  /*0190*/  S2UR UR8, SR_CgaCtaId ;  /* 0x00000000000879c3 */ /* 0x000e220000008800 */
[----:B------:R-:W-:Y:S01]  /*01a0*/  UMOV UR4, 0x400 ;  /* 0x0000040000047882 */ /* 0x000fe20000000000 */
[----:B------:R-:W-:Y:S01]  /*01b0*/  UMOV UR5, 0x1 ;  /* 0x0000000100057882 */ /* 0x000fe20000000000 */
[----:B------:R-:W-:Y:S02]  /*01c0*/  UMOV UR6, 0x100 ;  /* 0x0000010000067882 */ /* 0x000fe40000000000 */
[----:B------:R-:W-:-:S04]  /*01d0*/  UIADD3 UR6, -UR6, 0x100000, URZ ;  /* 0x0010000006067890 */ /* 0x000fc8000fffe13f */
[----:B------:R-:W-:Y:S02]  /*01e0*/  USHF.L.U32 UR7, UR6, 0xb, URZ ;  /* 0x0000000b06077899 */ /* 0x000fe4000800063f */
[----:B------:R-:W-:Y:S02]  /*01f0*/  USHF.L.U32 UR6, UR6, 0x1, URZ ;  /* 0x0000000106067899 */ /* 0x000fe4000800063f */
[----:B0-----:R-:W-:Y:S02]  /*0200*/  ULEA UR8, UR8, UR4, 0x18 ;  /* 0x0000000408087291 */ /* 0x001fe4000f8ec03f */
[----:B------:R-:W-:-:S04]  /*0210*/  UIADD3 UR4, -UR5, 0x100000, URZ ;  /* 0x0010000005047890 */ /* 0x000fc8000fffe13f */
[----:B------:R-:W-:Y:S02]  /*0220*/  USHF.L.U32 UR5, UR4, 0xb, URZ ;  /* 0x0000000b04057899 */ /* 0x000fe4000800063f */
[----:B------:R-:W-:Y:S01]  /*0230*/  USHF.L.U32 UR4, UR4, 0x1, URZ ;  /* 0x0000000104047899 */ /* 0x000fe2000800063f */
[----:B------:R-:W0:Y:S11]  /*0240*/  FENCE.VIEW.ASYNC.S ;  /* 0x00000000000073c6 */ /* 0x000e360000000000 */
[----:B0-----:R0:W1:Y:S01]  /*0250*/  SYNCS.EXCH.64 URZ, [UR8], UR4 ;  /* 0x00000004083f75b2 */ /* 0x0010620008000100 */
[----:B------:R0:W2:Y:S01]  /*0260*/  SYNCS.EXCH.64 URZ, [UR8+0x48], UR6 ;  /* 0x00004806083f75b2 */ /* 0x0000a20008000100 */
[----:B------:R0:W3:Y:S01]  /*0270*/  SYNCS.EXCH.64 URZ, [UR8+0x8], UR4 ;  /* 0x00000804083f75b2 */ /* 0x0000e20008000100 */
[----:B------:R0:W4:Y:S01]  /*0280*/  SYNCS.EXCH.64 URZ, [UR8+0x50], UR6 ;  /* 0x00005006083f75b2 */ /* 0x0001220008000100 */
[----:B------:R0:W0:Y:S01]  /*0290*/  SYNCS.EXCH.64 URZ, [UR8+0x10], UR4 ;  /* 0x00001004083f75b2 */ /* 0x0000220008000100 */
        /* <DEDUP_REMOVED lines=13> */
[----:B------:R-:W-:Y:S01]  /*0370*/  NOP ;  /* 0x0000000000007918 */ /* 0x000fe20000000000 */
.L_x_3:
[----:B0-----:R-:W-:Y:S05]  /*0380*/  BSYNC B0 ;  /* 0x0000000000007941 */ /* 0x001fea0003800000 */
.L_x_2:
[----:B------:R-:W0:Y:S01]  /*0390*/  SHFL.IDX PT, R0, R0, RZ, 0x1f ;  /* 0x00001fff00007589 */ /* 0x000e2200000e0000 */
[----:B------:R-:W-:Y:S01]  /*03a0*/  ELECT P0, URZ, PT ;  /* 0x00000000003f782f */ /* 0x000fe20003800000 */
[----:B------:R-:W5:Y:S01]  /*03b0*/  LDC R2, c[0x0][0x65c] ;  /* 0x00019700ff027b82 */ /* 0x000f620000000800 */
[----:B------:R-:W-:Y:S01]  /*03c0*/  SHF.R.S32.HI R6, RZ, 0x1f, R5 ;  /* 0x0000001fff067819 */ /* 0x000fe20000011405 */
[----:B------:R-:W1:Y:S01]  /*03d0*/  S2R R3, SR_CTAID.Y ;  /* 0x0000000000037919 */ /* 0x000e620000002600 */
[----:B------:R-:W-:Y:S01]  /*03e0*/  UMOV UR4, 0x20 ;  /* 0x0000002000047882 */ /* 0x000fe20000000000 */
[----:B------:R-:W-:Y:S01]  /*03f0*/  ISETP.NE.AND P2, PT, R8, RZ, PT ;  /* 0x000000ff0800720c */ /* 0x000fe20003f45270 */
[----:B------:R-:W-:Y:S01]  /*0400*/  NOP ;  /* 0x0000000000007918 */ /* 0x000fe20000000000 */
[----:B------:R-:W2:Y:S01]  /*0410*/  S2R R4, SR_CTAID.X ;  /* 0x0000000000047919 */ /* 0x000ea20000002500 */
[----:B------:R-:W-:Y:S01]  /*0420*/  LEA.HI R6, R6, R5, RZ, 0x2 ;  /* 0x0000000506067211 */ /* 0x000fe200078f10ff */
[----:B------:R-:W-:Y:S01]  /*0430*/  NOP ;  /* 0x0000000000007918 */ /* 0x000fe20000000000 */
[----:B0-----:R-:W-:-:S02]  /*0440*/  ISETP.NE.OR P0, PT, R0, RZ, !P0 ;  /* 0x000000ff0000720c */ /* 0x001fc40004705670 */
[----:B-----5:R-:W-:-:S04]  /*0450*/  ISETP.NE.AND P3, PT, R2, 0x1, PT ;  /* 0x000000010200780c */ /* 0x020fc80003f65270 */
[----:B------:R-:W-:Y:S02]  /*0460*/  P2R R0, PR, RZ, 0x8 ;  /* 0x00000008ff007803 */ /* 0x000fe40000000000 */
[----:B------:R-:W-:-:S05]  /*0470*/  LOP3.LUT R0, R6, 0xfffffffc, RZ, 0xc0, !PT ;  /* 0xfffffffc06007812 */ /* 0x000fca00078ec0ff */
[----:B------:R-:W-:Y:S01]  /*0480*/  VOTEU.ALL UP0, P0 ;  /* 0x00000000003f7886 */ /* 0x000fe20000000000 */
[----:B------:R-:W-:Y:S01]  /*0490*/  IMAD.IADD R0, R5, 0x1, -R0 ;  /* 0x0000000105007824 */ /* 0x000fe200078e0a00 */
[----:B------:R-:W2:Y:S01]  /*04a0*/  @P3 LDC R17, c[0x0][0x10] ;  /* 0x00000400ff113b82 */ /* 0x000ea20000000800 */
[----:B------:R-:W-:Y:S01]  /*04b0*/  VOTEU.ALL UP1, P0 ;  /* 0x00000000003f7886 */ /* 0x000fe20000020000 */
[----:B-1----:R-:W-:Y:S01]  /*04c0*/  @P3 IMAD.MOV.U32 R6, RZ, RZ, R3 ;  /* 0x000000ffff063224 */ /* 0x002fe200078e0003 */
[----:B------:R-:W-:Y:S01]  /*04d0*/  @!UP0 UMOV UR6, 0x400 ;  /* 0x0000040000068882 */ /* 0x000fe20000000000 */
[----:B------:R-:W-:-:S04]  /*04e0*/  @!UP0 UIADD3 UR4, -UR4, 0x100000, URZ ;  /* 0x0010000004048890 */ /* 0x000fc8000fffe13f */
[----:B------:R-:W-:Y:S02]  /*04f0*/  @!UP0 USHF.L.U32 UR5, UR4, 0xb, URZ ;  /* 0x0000000b04058899 */ /* 0x000fe4000800063f */
[----:B------:R-:W-:Y:S01]  /*0500*/  @!UP0 USHF.L.U32 UR4, UR4, 0x1, URZ ;  /* 0x0000000104048899 */ /* 0x000fe2000800063f */
[----:B------:R-:W-:Y:S02]  /*0510*/  @P3 IMAD.MOV.U32 R7, RZ, RZ, RZ ;  /* 0x000000ffff073224 */ /* 0x000fe400078e00ff */
[----:B------:R-:W-:Y:S01]  /*0520*/  IMAD.MOV.U32 R5, RZ, RZ, RZ ;  /* 0x000000ffff057224 */ /* 0x000fe200078e00ff */
[----:B------:R-:W0:Y:S01]  /*0530*/  @!UP0 S2UR UR7, SR_CgaCtaId ;  /* 0x00000000000789c3 */ /* 0x000e220000008800 */
[----:B------:R-:W-:-:S07]  /*0540*/  @P3 IMAD.MOV.U32 R11, RZ, RZ, RZ ;  /* 0x000000ffff0b3224 */ /* 0x000fce00078e00ff */
[----:B------:R-:W1:Y:S01]  /*0550*/  @!P3 LDC R9, c[0x0][0xc] ;  /* 0x00000300ff09bb82 */ /* 0x000e620000000800 */
[----:B--2---:R-:W-:-:S04]  /*0560*/  @P3 IMAD.WIDE.U32 R16, R4, R17, R6 ;  /* 0x0000001104103225 */ /* 0x004fc800078e0006 */
[----:B------:R-:W-:Y:S01]  /*0570*/  @P3 IMAD.IADD R17, R17, 0x1, R11 ;  /* 0x0000000111113824 */ /* 0x000fe200078e020b */
[----:B0-----:R-:W-:Y:S01]  /*0580*/  @!UP0 ULEA UR6, UR7, UR6, 0x18 ;  /* 0x0000000607068291 */ /* 0x001fe2000f8ec03f */
[----:B------:R-:W-:Y:S01]  /*0590*/  VOTEU.ALL UP0, P0 ;  /* 0x00000000003f7886 */ /* 0x000fe20000000000 */
[----:B------:R-:W-:-:S04]  /*05a0*/  ISETP.NE.AND P0, PT, R0, 0x3, PT ;  /* 0x000000030000780c */ /* 0x000fc80003f05270 */
[----:B------:R-:W-:Y:S01]  /*05b0*/  ISETP.EQ.OR P0, PT, R0, RZ, !P0 ;  /* 0x000000ff0000720c */ /* 0x000fe20004702670 */
[----:B-1----:R-:W-:-:S03]  /*05c0*/  @!P3 IMAD.WIDE.U32 R6, R9, R3, R4 ;  /* 0x000000030906b225 */ /* 0x002fc600078e0004 */
[C---:B------:R-:W-:Y:S01]  /*05d0*/  ISETP.EQ.AND P0, PT, R8.reuse, RZ, P0 ;  /* 0x000000ff0800720c */ /* 0x040fe20000702270 */
[----:B------:R-:W-:Y:S01]  /*05e0*/  VIADD R8, R8, 0xffffffff ;  /* 0xffffffff08087836 */ /* 0x000fe20000000000 */
[----:B------:R-:W0:Y:S02]  /*05f0*/  FENCE.VIEW.ASYNC.S ;  /* 0x00000000000073c6 */ /* 0x000e240000000000 */
[----:B0-----:R0:W3:Y:S01]  /*0600*/  @!UP0 SYNCS.EXCH.64 URZ, [UR6+0xa0], UR4 ;  /* 0x0000a004063f85b2 */ /* 0x0010e20008000100 */
[----:B------:R-:W-:Y:S01]  /*0610*/  @!P3 IMAD.MOV.U32 R16, RZ, RZ, R6 ;  /* 0x000000ffff10b224 */ /* 0x000fe200078e0006 */
[----:B------:R-:W-:Y:S01]  /*0620*/  SEL R19, RZ, 0x1, !P0 ;  /* 0x00000001ff137807 */ /* 0x000fe20004000000 */
[----:B------:R-:W-:Y:S01]  /*0630*/  @!P3 IMAD.MOV.U32 R17, RZ, RZ, R7 ;  /* 0x000000ffff11b224 */ /* 0x000fe200078e0007 */
[----:B------:R-:W-:-:S04]  /*0640*/  ISETP.GE.U32.AND P1, PT, R8, 0x2, PT ;  /* 0x000000020800780c */ /* 0x000fc80003f26070 */
[----:B------:R-:W-:Y:S01]  /*0650*/  SEL R19, R19, 0x2, P1 ;  /* 0x0000000213137807 */ /* 0x000fe20000800000 */
[----:B------:R0:W3:Y:S01]  /*0660*/  @!UP1 SYNCS.EXCH.64 URZ, [UR6+0xa8], UR4 ;  /* 0x0000a804063f95b2 */ /* 0x0000e20008000100 */
[----:B------:R-:W-:Y:S01]  /*0670*/  NOP ;  /* 0x0000000000007918 */ /* 0x000fe20000000000 */
[----:B---34-:R-:W-:Y:S06]  /*0680*/  BAR.SYNC.DEFER_BLOCKING 0x0 ;  /* 0x0000000000007b1d */ /* 0x018fec0000010000 */
[----:B------:R-:W-:Y:S05]  /*0690*/  @!P2 BRA `(.L_x_4) ;  /* 0x000000400018a947 */ /* 0x000fea0003800000 */
[----:B------:R-:W-:-:S13]  /*06a0*/  ISETP.GT.U32.AND P0, PT, R8, 0x1, PT ;  /* 0x000000010800780c */ /* 0x000fda0003f04070 */
[----:B0-----:R-:W-:Y:S05]  /*06b0*/  @P0 EXIT ;  /* 0x000000000000094d */ /* 0x001fea0003800000 */
[----:B------:R-:W-:Y:S01]  /*06c0*/  ULDC.64 UR4, c[0x0][0x650] ;  /* 0x0001940000047ab9 */ /* 0x000fe20000000a00 */
[----:B------:R-:W-:Y:S01]  /*06d0*/  PRMT R0, RZ, 0x7610, R0 ;  /* 0x00007610ff007816 */ /* 0x000fe20000000000 */
[----:B------:R-:W-:Y:S01]  /*06e0*/  IMAD.MOV.U32 R58, RZ, RZ, -0x1 ;  /* 0xffffffffff3a7424 */ /* 0x000fe200078e00ff */
[----:B------:R-:W-:Y:S01]  /*06f0*/  ISETP.GE.U32.AND P0, PT, R16, UR4, PT ;  /* 0x0000000410007c0c */ /* 0x000fe2000bf06070 */
[----:B------:R-:W-:Y:S02]  /*0700*/  IMAD.MOV.U32 R59, RZ, RZ, -0x1 ;  /* 0xffffffffff3b7424 */ /* 0x000fe400078e00ff */
[----:B------:R-:W-:Y:S01]  /*0710*/  IMAD.MOV.U32 R57, RZ, RZ, -0x1 ;  /* 0xffffffffff397424 */ /* 0x000fe200078e00ff */
[----:B------:R-:W-:-:S13]  /*0720*/  ISETP.GE.U32.AND.EX P0, PT, R17, UR5, PT, P0 ;  /* 0x0000000511007c0c */ /* 0x000fda000bf06100 */
[----:B------:R-:W-:Y:S05]  /*0730*/  @P0 BRA `(.L_x_5) ;  /* 0x0000000400540947 */ /* 0x000fea0003800000 */
[----:B------:R-:W0:Y:S01]  /*0740*/  LDC.64 R14, c[0x0][0x628] ;  /* 0x00018a00ff0e7b82 */ /* 0x000e220000000a00 */
[----:B------:R-:W-:Y:S02]  /*0750*/  IMAD.MOV.U32 R6, RZ, RZ, R16 ;  /* 0x000000ffff067224 */ /* 0x000fe400078e0010 */
[----:B------:R-:W-:-:S05]  /*0760*/  IMAD.MOV.U32 R7, RZ, RZ, R17 ;  /* 0x000000ffff077224 */ /* 0x000fca00078e0011 */
[----:B------:R-:W1:Y:S08]  /*0770*/  LDC R0, c[0x0][0x630] ;  /* 0x00018c00ff007b82 */ /* 0x000e700000000800 */
[----:B------:R-:W2:Y:S01]  /*0780*/  LDC.64 R20, c[0x0][0x620] ;  /* 0x00018800ff147b82 */ /* 0x000ea20000000a00 */
[----:B0-----:R-:W-:-:S04]  /*0790*/  ISETP.NE.U32.AND P0, PT, R14, RZ, PT ;  /* 0x000000ff0e00720c */ /* 0x001fc80003f05070 */
[----:B------:R-:W-:-:S13]  /*07a0*/  ISETP.NE.AND.EX P0, PT, R15, RZ, PT, P0 ;  /* 0x000000ff0f00720c */ /* 0x000fda0003f05300 */
[----:B-12---:R-:W-:Y:S05]  /*07b0*/  @!P0 BRA `(.L_x_6) ;  /* 0x0000000000288947 */ /* 0x006fea0003800000 */
[----:B------:R-:W0:Y:S02]  /*07c0*/  LDC R11, c[0x0][0x634] ;  /* 0x00018d00ff0b7b82 */ /* 0x000e240000000800 */
[----:B0-----:R-:W-:-:S05]  /*07d0*/  IADD3 R11, P0, R16, R11, RZ ;  /* 0x0000000b100b7210 */ /* 0x001fca0007f1e0ff */
[----:B------:R-:W-:-:S04]  /*07e0*/  IMAD.X R13, RZ, RZ, R17, P0 ;  /* 0x000000ffff0d7224 */ /* 0x000fc800000e0611 */
[----:B------:R-:W-:-:S04]  /*07f0*/  IMAD.WIDE.U32 R6, R13, R14, RZ ;  /* 0x0000000e0d067225 */ /* 0x000fc800078e00ff */
[----:B------:R-:W-:-:S04]  /*0800*/  IMAD.WIDE.U32 R8, P0, R11, R15, R6 ;  /* 0x0000000f0b087225 */ /* 0x000fc80007800006 */
[----:B------:R-:W-:-:S04]  /*0810*/  IMAD.WIDE.U32 R6, R11, R14, RZ ;  /* 0x0000000e0b067225 */ /* 0x000fc800078e00ff */
[----:B------:R-:W-:Y:S01]  /*0820*/  IMAD.X R11, RZ, RZ, RZ, P0 ;  /* 0x000000ffff0b7224 */ /* 0x000fe200000e06ff */
[----:B------:R-:W-:Y:S01]  /*0830*/  IADD3 RZ, P0, R7, R8, RZ ;  /* 0x0000000807ff7210 */ /* 0x000fe20007f1e0ff */
[----:B------:R-:W-:-:S04]  /*0840*/  IMAD.MOV.U32 R10, RZ, RZ, R9 ;  /* 0x000000ffff0a7224 */ /* 0x000fc800078e0009 */
[----:B------:R-:W-:-:S08]  /*0850*/  IMAD.WIDE.U32.X R6, R13, R15, R10, P0 ;  /* 0x0000000f0d067225 */ /* 0x000fd000000e040a */
.L_x_6:
[-CC-:B------:R-:W-:Y:S01]  /*0860*/  SHF.R.U64 R57, R6, R0.reuse, R7.reuse ;  /* 0x0000000006397219 */ /* 0x180fe20000001207 */
[----:B------:R-:W0:Y:S01]  /*0870*/  LDC R10, c[0x0][0x618] ;  /* 0x00018600ff0a7b82 */ /* 0x000e220000000800 */
[----:B------:R-:W-:Y:S01]  /*0880*/  SHF.R.U32.HI R5, RZ, R0, R7 ;  /* 0x00000000ff057219 */ /* 0x000fe20000011607 */
[----:B------:R-:W-:Y:S01]  /*0890*/  ULDC UR4, c[0x0][0x150] ;  /* 0x0000540000047ab9 */ /* 0x000fe20000000800 */
[----:B------:R-:W-:Y:S02]  /*08a0*/  IADD3 R9, P0, RZ, -R57, RZ ;  /* 0x80000039ff097210 */ /* 0x000fe40007f1e0ff */
[----:B------:R-:W-:-:S03]  /*08b0*/  I2FP.F32.U32 R0, R4 ;  /* 0x0000000400007245 */ /* 0x000fc60000201000 */
[----:B------:R-:W1:Y:S01]  /*08c0*/  LDC.64 R28, c[0x0][0x640] ;  /* 0x00019000ff1c7b82 */ /* 0x000e620000000a00 */
[----:B------:R-:W-:Y:S02]  /*08d0*/  IMAD.X R11, RZ, RZ, ~R5, P0 ;  /* 0x000000ffff0b7224 */ /* 0x000fe400000e0e05 */
[----:B------:R-:W-:Y:S01]  /*08e0*/  FMUL R0, R0, UR4 ;  /* 0x0000000400007c20 */ /* 0x000fe20008400000 */
[----:B------:R-:W-:Y:S01]  /*08f0*/  IMAD.WIDE.U32 R6, R9, R20, R16 ;  /* 0x0000001409067225 */ /* 0x000fe200078e0010 */
[----:B------:R-:W-:-:S03]  /*0900*/  ULDC UR4, c[0x0][0x154] ;  /* 0x0000550000047ab9 */ /* 0x000fc60000000800 */
[----:B------:R-:W-:Y:S01]  /*0910*/  IMAD R8, R11, R20, RZ ;  /* 0x000000140b087224 */ /* 0x000fe200078e02ff */
[----:B------:R-:W2:Y:S01]  /*0920*/  LDC R5, c[0x0][0x144] ;  /* 0x00005100ff057b82 */ /* 0x000ea20000000800 */
[----:B------:R-:W3:Y:S02]  /*0930*/  F2I.U32.TRUNC.NTZ R0, R0 ;  /* 0x0000000000007305 */ /* 0x000ee4000020f000 */
[----:B------:R-:W-:-:S04]  /*0940*/  IMAD R9, R9, R21, R8 ;  /* 0x0000001509097224 */ /* 0x000fc800078e0208 */
[----:B------:R-:W-:Y:S01]  /*0950*/  IMAD.IADD R7, R7, 0x1, R9 ;  /* 0x0000000107077824 */ /* 0x000fe200078e0209 */
[----:B------:R-:W4:Y:S01]  /*0960*/  LDC R12, c[0x0][0x608] ;  /* 0x00018200ff0c7b82 */ /* 0x000f220000000800 */
[----:B------:R-:W-:-:S03]  /*0970*/  IMAD.MOV.U32 R9, RZ, RZ, -0x1 ;  /* 0xffffffffff097424 */ /* 0x000fc600078e00ff */
[-CC-:B0-----:R-:W-:Y:S02]  /*0980*/  SHF.R.U64 R20, R6, R10.reuse, R7.reuse ;  /* 0x0000000a06147219 */ /* 0x181fe40000001207 */
[----:B------:R-:W-:Y:S02]  /*0990*/  I2FP.F32.U32 R6, R3 ;  /* 0x0000000300067245 */ /* 0x000fe40000201000 */
[----:B------:R-:W0:Y:S01]  /*09a0*/  LDC R26, c[0x0][0x658] ;  /* 0x00019600ff1a7b82 */ /* 0x000e220000000800 */
[----:B-1----:R-:W-:Y:S01]  /*09b0*/  ISETP.NE.U32.AND P0, PT, R28, RZ, PT ;  /* 0x000000ff1c00720c */ /* 0x002fe20003f05070 */
[----:B---3--:R-:W-:Y:S01]  /*09c0*/  IMAD.MOV R8, RZ, RZ, -R0 ;  /* 0x000000ffff087224 */ /* 0x008fe200078e0a00 */
[----:B------:R-:W-:Y:S01]  /*09d0*/  SHF.R.U32.HI R7, RZ, R10, R7 ;  /* 0x0000000aff077219 */ /* 0x000fe20000011607 */
[----:B------:R-:W-:Y:S01]  /*09e0*/  FMUL R6, R6, UR4 ;  /* 0x0000000406067c20 */ /* 0x000fe20008400000 */
[----:B------:R-:W-:-:S03]  /*09f0*/  ISETP.NE.AND.EX P0, PT, R29, RZ, PT, P0 ;  /* 0x000000ff1d00720c */ /* 0x000fc60003f05300 */
[----:B------:R-:W1:Y:S01]  /*0a00*/  LDC R14, c[0x0][0x148] ;  /* 0x00005200ff0e7b82 */ /* 0x000e620000000800 */
[----:B--2---:R-:W-:-:S07]  /*0a10*/  IMAD R0, R5, R8, R4 ;  /* 0x0000000805007224 */ /* 0x004fce00078e0204 */
[----:B------:R-:W2:Y:S01]  /*0a20*/  LDC R24, c[0x0][0x600] ;  /* 0x00018000ff187b82 */ /* 0x000ea20000000800 */
[-CC-:B----4-:R-:W-:Y:S02]  /*0a30*/  SHF.R.U64 R30, R20, R12.reuse, R7.reuse ;  /* 0x0000000c141e7219 */ /* 0x190fe40000001207 */
[----:B------:R-:W-:Y:S01]  /*0a40*/  SHF.R.U32.HI R5, RZ, R12, R7 ;  /* 0x0000000cff057219 */ /* 0x000fe20000011607 */
[----:B------:R-:W-:Y:S01]  /*0a50*/  IMAD.MOV.U32 R7, RZ, RZ, 0x1 ;  /* 0x00000001ff077424 */ /* 0x000fe200078e00ff */
[----:B------:R3:W4:Y:S03]  /*0a60*/  F2I.U32.TRUNC.NTZ R12, R6 ;  /* 0x00000006000c7305 */ /* 0x000726000020f000 */
[----:B------:R-:W1:Y:S01]  /*0a70*/  LDC R15, c[0x0][0x648] ;  /* 0x00019200ff0f7b82 */ /* 0x000e620000000800 */
[-C--:B0-----:R-:W-:Y:S02]  /*0a80*/  SHF.L.U32 R4, R9, R26.reuse, RZ ;  /* 0x0000001a09047219 */ /* 0x081fe400000006ff */
[----:B------:R-:W-:-:S02]  /*0a90*/  SHF.R.U64 R32, R30, R26, R5 ;  /* 0x0000001a1e207219 */ /* 0x000fc40000001205 */
[----:B------:R-:W-:Y:S02]  /*0aa0*/  LOP3.LUT R11, RZ, R4, RZ, 0x33, !PT ;  /* 0x00000004ff0b7212 */ /* 0x000fe400078e33ff */
[-C--:B------:R-:W-:Y:S01]  /*0ab0*/  SHF.R.U32.HI R5, RZ, R26.reuse, R5 ;  /* 0x0000001aff057219 */ /* 0x080fe20000011605 */
[----:B------:R-:W0:Y:S01]  /*0ac0*/  LDC R21, c[0x0][0x638] ;  /* 0x00018e00ff157b82 */ /* 0x000e220000000800 */
[----:B------:R-:W-:Y:S01]  /*0ad0*/  SHF.L.U32 R10, R7, R26, RZ ;  /* 0x0000001a070a7219 */ /* 0x000fe200000006ff */
[----:B------:R-:W-:-:S06]  /*0ae0*/  IMAD.MOV.U32 R4, RZ, RZ, R32 ;  /* 0x000000ffff047224 */ /* 0x000fcc00078e0020 */
[----:B------:R-:W0:Y:S01]  /*0af0*/  LDC R58, c[0x0][0x610] ;  /* 0x00018400ff3a7b82 */ /* 0x000e220000000800 */
[----:B---34-:R-:W-:Y:S05]  /*0b00*/  @!P0 BRA `(.L_x_7) ;  /* 0x0000000000288947 */ /* 0x018fea0003800000 */
[----:B------:R-:W3:Y:S02]  /*0b10*/  LDC R9, c[0x0][0x64c] ;  /* 0x00019300ff097b82 */ /* 0x000ee40000000800 */
[----:B---3--:R-:W-:-:S05]  /*0b20*/  IADD3 R9, P0, R32, R9, RZ ;  /* 0x0000000920097210 */ /* 0x008fca0007f1e0ff */
        /* <DEDUP_REMOVED lines=8> */
.L_x_7:
[----:B-1----:R-:W-:Y:S01]  /*0bb0*/  SHF.R.U64 R4, R4, R15, R5 ;  /* 0x0000000f04047219 */ /* 0x002fe20000001205 */
[----:B--2---:R-:W-:Y:S01]  /*0bc0*/  VIADD R5, R24, 0xffffffff ;  /* 0xffffffff18057836 */ /* 0x004fe20000000000 */
[----:B------:R-:W-:Y:S01]  /*0bd0*/  LOP3.LUT R11, R30, R11, RZ, 0xc0, !PT ;  /* 0x0000000b1e0b7212 */ /* 0x000fe200078ec0ff */
[----:B------:R-:W-:Y:S02]  /*0be0*/  IMAD.MOV R12, RZ, RZ, -R12 ;  /* 0x000000ffff0c7224 */ /* 0x000fe400078e0a0c */
[----:B------:R-:W-:Y:S01]  /*0bf0*/  IMAD.MOV R6, RZ, RZ, -R4 ;  /* 0x000000ffff067224 */ /* 0x000fe200078e0a04 */
[----:B------:R-:W-:Y:S01]  /*0c00*/  LOP3.LUT R5, R20, R5, RZ, 0xc0, !PT ;  /* 0x0000000514057212 */ /* 0x000fe200078ec0ff */
[----:B------:R-:W-:Y:S02]  /*0c10*/  @P3 IMAD R0, R14, R12, R3 ;  /* 0x0000000c0e003224 */ /* 0x000fe400078e0203 */
[----:B------:R-:W-:Y:S02]  /*0c20*/  IMAD R11, R10, R4, R11 ;  /* 0x000000040a0b7224 */ /* 0x000fe400078e020b */
[----:B0-----:R-:W-:-:S02]  /*0c30*/  IMAD R3, R6, R21, R32 ;  /* 0x0000001506037224 */ /* 0x001fc400078e0220 */
[----:B------:R-:W-:Y:S02]  /*0c40*/  IMAD R58, R11, R58, R0 ;  /* 0x0000003a0b3a7224 */ /* 0x000fe400078e0200 */
[----:B------:R-:W-:Y:S02]  /*0c50*/  IMAD R3, R3, R24, R5 ;  /* 0x0000001803037224 */ /* 0x000fe400078e0205 */
[----:B------:R-:W-:-:S03]  /*0c60*/  IMAD.MOV.U32 R0, RZ, RZ, 0x1 ;  /* 0x00000001ff007424 */ /* 0x000fc600078e00ff */
[----:B------:R-:W-:Y:S02]  /*0c70*/  SEL R59, R3, R58, !P3 ;  /* 0x0000003a033b7207 */ /* 0x000fe40005800000 */
[----:B------:R-:W-:-:S07]  /*0c80*/  SEL R58, R58, R3, !P3 ;  /* 0x000000033a3a7207 */ /* 0x000fce0005800000 */
.L_x_5:
[----:B------:R-:W-:-:S08]  /*0c90*/  NOP ;  /* 0x0000000000007918 */ /* 0x000fd00000000000 */
[----:B------:R-:W0:Y:S02]  /*0ca0*/  USETMAXREG.TRY_ALLOC.CTAPOOL UP0, 0xe8 ;  /* 0x000000e8000079c8 */ /* 0x000e240008000600 */
[----:B0-----:R-:W-:-:S13]  /*0cb0*/  PLOP3.LUT P0, PT, PT, PT, UP0, 0x80, 0x0 ;  /* 0x000000000000781c */ /* 0x001fda0003f0f008 */
[----:B------:R-:W-:Y:S05]  /*0cc0*/  @!P0 BRA `(.L_x_5) ;  /* 0xfffffffc00f08947 */ /* 0x000fea000383ffff */
[----:B------:R-:W-:Y:S01]  /*0cd0*/  ULDC.64 UR4, c[0x0][0x598] ;  /* 0x0001660000047ab9 */ /* 0x000fe20000000a00 */
[----:B------:R-:W-:Y:S01]  /*0ce0*/  ULDC.64 UR36, c[0x0][0x208] ;  /* 0x0000820000247ab9 */ /* 0x000fe20000000a00 */
[----:B------:R-:W-:-:S04]  /*0cf0*/  ISETP.NE.U32.AND P0, PT, RZ, UR4, PT ;  /* 0x00000004ff007c0c */ /* 0x000fc8000bf05070 */
[----:B------:R-:W-:-:S13]  /*0d00*/  ISETP.NE.AND.EX P0, PT, RZ, UR5, PT, P0 ;  /* 0x00000005ff007c0c */ /* 0x000fda000bf05300 */
[----:B------:R-:W-:Y:S05]  /*0d10*/  @!P0 BRA `(.L_x_8) ;  /* 0x00000000001c8947 */ /* 0x000fea0003800000 */
[----:B------:R-:W0:Y:S02]  /*0d20*/  LDC.64 R4, c[0x0][0x598] ;  /* 0x00016600ff047b82 */ /* 0x000e240000000a00 */
[----:B0-----:R-:W2:Y:S02]  /*0d30*/  LDG.E.64 R4, desc[UR36][R4.64] ;  /* 0x0000002404047981 */ /* 0x001ea4000c1e1b00 */
[----:B--2---:R-:W-:-:S04]  /*0d40*/  ISETP.NE.U32.AND P0, PT, R4, RZ, PT ;  /* 0x000000ff0400720c */ /* 0x004fc80003f05070 */
[----:B------:R-:W-:-:S13]  /*0d50*/  ISETP.NE.AND.EX P0, PT, R5, RZ, PT, P0 ;  /* 0x000000ff0500720c */ /* 0x000fda0003f05300 */
[----:B------:R-:W-:Y:S05]  /*0d60*/  @!P0 BRA `(.L_x_8) ;  /* 0x0000000000088947 */ /* 0x000fea0003800000 */
[----:B------:R0:W5:Y:S01]  /*0d70*/  LD.E R23, desc[UR36][R4.64] ;  /* 0x0000002404177980 */ /* 0x000162000c101900 */
[----:B------:R-:W-:Y:S05]  /*0d80*/  BRA `(.L_x_9) ;  /* 0x0000000000247947 */ /* 0x000fea0003800000 */
.L_x_8:
[----:B------:R-:W-:Y:S02]  /*0d90*/  ULDC.64 UR4, c[0x0][0x588] ;  /* 0x0001620000047ab9 */ /* 0x000fe40000000a00 */
[----:B------:R-:W-:-:S04]  /*0da0*/  ISETP.NE.U32.AND P0, PT, RZ, UR4, PT ;  /* 0x00000004ff007c0c */ /* 0x000fc8000bf05070 */
[----:B------:R-:W-:-:S13]  /*0db0*/  ISETP.NE.AND.EX P0, PT, RZ, UR5, PT, P0 ;  /* 0x00000005ff007c0c */ /* 0x000fda000bf05300 */
[----:B------:R-:W-:Y:S05]  /*0dc0*/  @!P0 BRA `(.L_x_10) ;  /* 0x00000000000c8947 */ /* 0x000fea0003800000 */
[----:B------:R-:W0:Y:S02]  /*0dd0*/  LDC.64 R4, c[0x0][0x588] ;  /* 0x00016200ff047b82 */ /* 0x000e240000000a00 */
[----:B0-----:R1:W5:Y:S01]  /*0de0*/  LDG.E R23, desc[UR36][R4.64] ;  /* 0x0000002404177981 */ /* 0x001362000c1e1900 */
[----:B------:R-:W-:Y:S05]  /*0df0*/  BRA `(.L_x_9) ;  /* 0x0000000000087947 */ /* 0x000fea0003800000 */
.L_x_10:
[----:B------:R-:W-:Y:S02]  /*0e00*/  ULDC UR4, c[0x0][0x580] ;  /* 0x0001600000047ab9 */ /* 0x000fe40000000800 */
[----:B------:R-:W-:-:S07]  /*0e10*/  IMAD.U32 R23, RZ, RZ, UR4 ;  /* 0x00000004ff177e24 */ /* 0x000fce000f8e00ff */
.L_x_9:
[----:B------:R-:W-:Y:S02]  /*0e20*/  ULDC.64 UR4, c[0x0][0x5a0] ;  /* 0x0001680000047ab9 */ /* 0x000fe40000000a00 */
[----:B------:R-:W-:-:S04]  /*0e30*/  ISETP.NE.U32.AND P0, PT, RZ, UR4, PT ;  /* 0x00000004ff007c0c */ /* 0x000fc8000bf05070 */
[----:B------:R-:W-:-:S13]  /*0e40*/  ISETP.NE.AND.EX P0, PT, RZ, UR5, PT, P0 ;  /* 0x00000005ff007c0c */ /* 0x000fda000bf05300 */
[----:B------:R-:W-:Y:S05]  /*0e50*/  @!P0 BRA `(.L_x_11) ;  /* 0x00000000001c8947 */ /* 0x000fea0003800000 */
[----:B01----:R-:W0:Y:S02]  /*0e60*/  LDC.64 R4, c[0x0][0x5a0] ;  /* 0x00016800ff047b82 */ /* 0x003e240000000a00 */
[----:B0-----:R-:W2:Y:S02]  /*0e70*/  LDG.E.64 R4, desc[UR36][R4.64] ;  /* 0x0000002404047981 */ /* 0x001ea4000c1e1b00 */
[----:B--2---:R-:W-:-:S04]  /*0e80*/  ISETP.NE.U32.AND P0, PT, R4, RZ, PT ;  /* 0x000000ff0400720c */ /* 0x004fc80003f05070 */
[----:B------:R-:W-:-:S13]  /*0e90*/  ISETP.NE.AND.EX P0, PT, R5, RZ, PT, P0 ;  /* 0x000000ff0500720c */ /* 0x000fda0003f05300 */
[----:B------:R-:W-:Y:S05]  /*0ea0*/  @!P0 BRA `(.L_x_11) ;  /* 0x0000000000088947 */ /* 0x000fea0003800000 */
[----:B------:R0:W5:Y:S01]  /*0eb0*/  LD.E R56, desc[UR36][R4.64] ;  /* 0x0000002404387980 */ /* 0x000162000c101900 */
[----:B------:R-:W-:Y:S05]  /*0ec0*/  BRA `(.L_x_12) ;  /* 0x0000000000247947 */ /* 0x000fea0003800000 */
.L_x_11:
[----:B------:R-:W-:Y:S02]  /*0ed0*/  ULDC.64 UR4, c[0x0][0x590] ;  /* 0x0001640000047ab9 */ /* 0x000fe40000000a00 */
[----:B------:R-:W-:-:S04]  /*0ee0*/  ISETP.NE.U32.AND P0, PT, RZ, UR4, PT ;  /* 0x00000004ff007c0c */ /* 0x000fc8000bf05070 */
[----:B------:R-:W-:-:S13]  /*0ef0*/  ISETP.NE.AND.EX P0, PT, RZ, UR5, PT, P0 ;  /* 0x00000005ff007c0c */ /* 0x000fda000bf05300 */
[----:B------:R-:W-:Y:S05]  /*0f00*/  @!P0 BRA `(.L_x_13) ;  /* 0x00000000000c8947 */ /* 0x000fea0003800000 */
[----:B01----:R-:W0:Y:S02]  /*0f10*/  LDC.64 R4, c[0x0][0x590] ;  /* 0x00016400ff047b82 */ /* 0x003e240000000a00 */
[----:B0-----:R1:W5:Y:S01]  /*0f20*/  LDG.E R56, desc[UR36][R4.64] ;  /* 0x0000002404387981 */ /* 0x001362000c1e1900 */
[----:B------:R-:W-:Y:S05]  /*0f30*/  BRA `(.L_x_12) ;  /* 0x0000000000087947 */ /* 0x000fea0003800000 */
.L_x_13:
[----:B------:R-:W-:Y:S02]  /*0f40*/  ULDC UR4, c[0x0][0x584] ;  /* 0x0001610000047ab9 */ /* 0x000fe40000000800 */
[----:B------:R-:W-:-:S07]  /*0f50*/  IMAD.U32 R56, RZ, RZ, UR4 ;  /* 0x00000004ff387e24 */ /* 0x000fce000f8e00ff */
.L_x_12:
[----:B------:R-:W-:-:S13]  /*0f60*/  LOP3.LUT P0, RZ, R0, 0xff, RZ, 0xc0, !PT ;  /* 0x000000ff00ff7812 */ /* 0x000fda000780c0ff */
[----:B------:R-:W-:Y:S05]  /*0f70*/  @!P0 EXIT ;  /* 0x000000000000894d */ /* 0x000fea0003800000 */
[----:B------:R-:W-:Y:S01]  /*0f80*/  ULDC UR4, c[0x0][0x28c] ;  /* 0x0000a30000047ab9 */ /* 0x000fe20000000800 */
[----:B------:R-:W-:Y:S01]  /*0f90*/  LOP3.LUT R62, R19, 0x1, RZ, 0xfc, !PT ;  /* 0x00000001133e7812 */ /* 0x000fe200078efcff */
[----:B------:R-:W-:Y:S01]  /*0fa0*/  UIADD3 UR4, UR4, 0x3f, URZ ;  /* 0x0000003f04047890 */ /* 0x000fe2000fffe03f */
[----:B------:R-:W-:Y:S01]  /*0fb0*/  UMOV UR38, URZ ;  /* 0x0000003f00267c82 */ /* 0x000fe20008000000 */
[----:B------:R-:W-:Y:S02]  /*0fc0*/  UMOV UR39, URZ ;  /* 0x0000003f00277c82 */ /* 0x000fe40008000000 */
[----:B------:R-:W-:-:S04]  /*0fd0*/  USHF.R.S32.HI UR5, URZ, 0x1f, UR4 ;  /* 0x0000001f3f057899 */ /* 0x000fc80008011404 */
[----:B------:R-:W-:-:S04]  /*0fe0*/  ULEA.HI UR5, UR5, UR4, URZ, 0x6 ;  /* 0x0000000405057291 */ /* 0x000fc8000f8f303f */
[----:B------:R-:W-:-:S12]  /*0ff0*/  USHF.R.S32.HI UR40, URZ, 0x6, UR5 ;  /* 0x000000063f287899 */ /* 0x000fd80008011405 */
.L_x_95:
[----:B------:R-:W-:Y:S01]  /*1000*/  LOP3.LUT R0, R18, 0x80, RZ, 0xc0, !PT ;  /* 0x0000008012007812 */ /* 0x000fe200078ec0ff */
[----:B--2---:R-:W2:Y:S01]  /*1010*/  S2UR UR7, SR_CgaCtaId ;  /* 0x00000000000779c3 */ /* 0x004ea20000008800 */
[----:B------:R-:W-:Y:S02]  /*1020*/  UMOV UR6, 0x400 ;  /* 0x0000040000067882 */ /* 0x000fe40000000000 */
[----:B------:R-:W-:-:S06]  /*1030*/  SHF.R.U32.HI R0, RZ, 0x7, R0 ;  /* 0x00000007ff007819 */ /* 0x000fcc0000011600 */
[----:B---3--:R-:W3:Y:S01]  /*1040*/  SHFL.IDX PT, R0, R0, RZ, 0x1f ;  /* 0x00001fff00007589 */ /* 0x008ee200000e0000 */
[----:B--2---:R-:W-:Y:S01]  /*1050*/  ULEA UR42, UR7, UR6, 0x18 ;  /* 0x00000006072a7291 */ /* 0x004fe2000f8ec03f */
[----:B---3--:R-:W-:-:S13]  /*1060*/  R2UR UR4, R0 ;  /* 0x00000000000472ca */ /* 0x008fda00000e0000 */
[----:B------:R-:W-:-:S04]  /*1070*/  ULEA.HI UR5, UR4, UR4, URZ, 0x1 ;  /* 0x0000000404057291 */ /* 0x000fc8000f8f083f */
[----:B------:R-:W-:-:S04]  /*1080*/  ULOP3.LUT UR5, UR5, 0x7fffe, URZ, 0xc0, !UPT ;  /* 0x0007fffe05057892 */ /* 0x000fc8000f8ec03f */
[----:B------:R-:W-:-:S03]  /*1090*/  UIADD3 UR5, UR4, -UR5, URZ ;  /* 0x8000000504057290 */ /* 0x000fc6000fffe03f */
[----:B------:R-:W-:Y:S01]  /*10a0*/  ULDC UR4, c[0x0][0x28c] ;  /* 0x0000a30000047ab9 */ /* 0x000fe20000000800 */
[----:B------:R-:W-:Y:S01]  /*10b0*/  ULEA UR5, UR5, UR42, 0xd ;  /* 0x0000002a05057291 */ /* 0x000fe2000f8e683f */
[----:B------:R-:W-:-:S03]  /*10c0*/  ISETP.LT.AND P0, PT, RZ, UR4, PT ;  /* 0x00000004ff007c0c */ /* 0x000fc6000bf01270 */
[----:B------:R-:W-:-:S04]  /*10d0*/  UIADD3 UR5, UR5, 0x180, URZ ;  /* 0x0000018005057890 */ /* 0x000fc8000fffe03f */
[----:B------:R-:W-:-:S04]  /*10e0*/  USHF.R.U32.HI UR5, URZ, 0x4, UR5 ;  /* 0x000000043f057899 */ /* 0x000fc80008011605 */
[----:B------:R-:W-:Y:S02]  /*10f0*/  ULOP3.LUT UR41, UR5, 0x3fff, URZ, 0xc0, !UPT ;  /* 0x00003fff05297892 */ /* 0x000fe4000f8ec03f */
[----:B-1--45:R-:W-:Y:S10]  /*1100*/  @P0 BRA `(.L_x_14) ;  /* 0x0000000000400947 */ /* 0x032ff40003800000 */
[----:B------:R-:W-:Y:S01]  /*1110*/  MOV R0, 0x0 ;  /* 0x0000000000007802 */ /* 0x000fe20000000f00 */
[----:B------:R-:W-:Y:S01]  /*1120*/  ULDC.64 UR4, c[0x4][0x68] ;  /* 0x01001a0000047ab9 */ /* 0x000fe20000000a00 */
[----:B------:R-:W-:Y:S01]  /*1130*/  ULDC.64 UR6, c[0x4][0x8] ;  /* 0x0100020000067ab9 */ /* 0x000fe20000000a00 */
[----:B01----:R-:W-:Y:S01]  /*1140*/  IMAD.U32 R4, RZ, RZ, UR4 ;  /* 0x00000004ff047e24 */ /* 0x003fe2000f8e00ff */
[----:B------:R0:W1:Y:S01]  /*1150*/  LDC.64 R14, c[0x4][R0] ;  /* 0x01000000000e7b82 */ /* 0x0000620000000a00 */
[----:B------:R-:W-:Y:S01]  /*1160*/  IMAD.U32 R5, RZ, RZ, UR5 ;  /* 0x00000005ff057e24 */ /* 0x000fe2000f8e00ff */
[----:B------:R-:W-:Y:S01]  /*1170*/  ULDC.64 UR4, c[0x4][0x70] ;  /* 0x01001c0000047ab9 */ /* 0x000fe20000000a00 */
[----:B------:R-:W-:Y:S02]  /*1180*/  IMAD.U32 R10, RZ, RZ, UR6 ;  /* 0x00000006ff0a7e24 */ /* 0x000fe4000f8e00ff */
[----:B------:R-:W-:Y:S02]  /*1190*/  IMAD.U32 R6, RZ, RZ, UR4 ;  /* 0x00000004ff067e24 */ /* 0x000fe4000f8e00ff */
[----:B------:R-:W-:-:S02]  /*11a0*/  IMAD.U32 R7, RZ, RZ, UR5 ;  /* 0x00000005ff077e24 */ /* 0x000fc4000f8e00ff */
[----:B------:R-:W-:Y:S02]  /*11b0*/  IMAD.U32 R11, RZ, RZ, UR7 ;  /* 0x00000007ff0b7e24 */ /* 0x000fe4000f8e00ff */
[----:B------:R-:W-:Y:S02]  /*11c0*/  IMAD.MOV.U32 R8, RZ, RZ, 0x1e1 ;  /* 0x000001e1ff087424 */ /* 0x000fe400078e00ff */
[----:B------:R-:W-:Y:S02]  /*11d0*/  IMAD.MOV.U32 R12, RZ, RZ, 0x1 ;  /* 0x00000001ff0c7424 */ /* 0x000fe400078e00ff */
[----:B0-----:R-:W-:-:S07]  /*11e0*/  IMAD.MOV.U32 R13, RZ, RZ, RZ ;  /* 0x000000ffff0d7224 */ /* 0x001fce00078e00ff */
[----:B------:R-:W-:-:S07]  /*11f0*/  LEPC R20, `(.L_x_14) ;  /* 0x000000001014794e */ /* 0x000fce0000000000 */
[----:B-1---5:R-:W-:Y:S05]  /*1200*/  CALL.ABS.NOINC R14 ;  /* 0x000000000e007343 */ /* 0x022fea0003c00000 */
.L_x_14:
[----:B------:R-:W-:-:S13]  /*1210*/  ISETP.NE.AND P0, PT, R62, 0x3, PT ;  /* 0x000000033e00780c */ /* 0x000fda0003f05270 */
[----:B------:R-:W-:Y:S05]  /*1220*/  @!P0 BRA `(.L_x_15) ;  /* 0x0000000000048947 */ /* 0x000fea0003800000 */
[----:B------:R-:W-:Y:S01]  /*1230*/  BPT.TRAP 0x1 ;  /* 0x000000040000795c */ /* 0x000fe20000300000 */
.L_x_15:
[----:B------:R-:W-:Y:S02]  /*1240*/  IMAD.U32 R3, RZ, RZ, UR39 ;  /* 0x00000027ff037e24 */ /* 0x000fe4000f8e00ff */
[----:B------:R-:W-:-:S03]  /*1250*/  IMAD.U32 R0, RZ, RZ, UR38 ;  /* 0x00000026ff007e24 */ /* 0x000fc6000f8e00ff */
[----:B------:R-:W-:Y:S02]  /*1260*/  LEA R3, R3, UR42, 0x3 ;  /* 0x0000002a03037c11 */ /* 0x000fe4000f8e18ff */
[----:B------:R-:W-:-:S04]  /*1270*/  SHF.L.U32 R0, R0, 0x1f, RZ ;  /* 0x0000001f00007819 */ /* 0x000fc800000006ff */
[----:B------:R2:W3:Y:S01]  /*1280*/  SYNCS.PHASECHK.TRANS64.TRYWAIT P1, [R3+URZ], R0 ;  /* 0x00000000030075a7 */ /* 0x0004e2000802017f */
[----:B------:R-:W-:Y:S05]  /*1290*/  @!P0 BRA `(.L_x_16) ;  /* 0x0000000000048947 */ /* 0x000fea0003800000 */
[----:B------:R-:W-:Y:S01]  /*12a0*/  BPT.TRAP 0x1 ;  /* 0x000000040000795c */ /* 0x000fe20000300000 */
.L_x_16:
[----:B---3--:R-:W-:Y:S05]  /*12b0*/  @P1 BRA `(.L_x_17) ;  /* 0x0000000000081947 */ /* 0x008fea0003800000 */
[----:B------:R-:W3:Y:S02]  /*12c0*/  SYNCS.PHASECHK.TRANS64.TRYWAIT P1, [R3+URZ], R0 ;  /* 0x00000000030075a7 */ /* 0x000ee4000802017f */
[----:B---3--:R-:W-:Y:S05]  /*12d0*/  @!P1 BRA `(.L_x_18) ;  /* 0x0000004c00689947 */ /* 0x008fea0003800000 */
.L_x_17:
[----:B------:R-:W-:-:S04]  /*12e0*/  UISETP.LT.AND UP0, UPT, UR40, 0x1, UPT ;  /* 0x000000012800788c */ /* 0x000fc8000bf01270 */
[----:B------:R-:W-:-:S04]  /*12f0*/  USEL UR4, UR40, 0x1, UP0 ;  /* 0x0000000128047887 */ /* 0x000fc80008000000 */
[----:B------:R-:W-:-:S06]  /*1300*/  UIADD3 UR4, UR40, -UR4, URZ ;  /* 0x8000000428047290 */ /* 0x000fcc000fffe03f */
[----:B--23--:R-:W-:Y:S01]  /*1310*/  IMAD.U32 R0, RZ, RZ, UR4 ;  /* 0x00000004ff007e24 */ /* 0x00cfe2000f8e00ff */
[----:B------:R-:W-:Y:S05]  /*1320*/  WARPSYNC.ALL ;  /* 0x0000000000007948 */ /* 0x000fea0003800000 */
[----:B------:R-:W-:Y:S01]  /*1330*/  ISETP.GE.AND P1, PT, R0, 0x1, PT ;  /* 0x000000010000780c */ /* 0x000fe20003f26270 */
[----:B------:R-:W-:Y:S01]  /*1340*/  UIADD3 UR4, UR42, 0x24180, URZ ;  /* 0x000241802a047890 */ /* 0x000fe2000fffe03f */
[----:B------:R-:W-:Y:S01]  /*1350*/  WARPGROUP.ARRIVE ;  /* 0x00000000000079c5 */ /* 0x000fe20000000000 */
[----:B------:R-:W-:Y:S02]  /*1360*/  ULEA UR5, UR39, UR41, 0xa ;  /* 0x0000002927057291 */ /* 0x000fe4000f8e503f */
[----:B------:R-:W-:Y:S01]  /*1370*/  USHF.R.U32.HI UR4, URZ, 0x4, UR4 ;  /* 0x000000043f047899 */ /* 0x000fe20008011604 */
[----:B------:R-:W-:Y:S01]  /*1380*/  UMOV UR9, 0x40000040 ;  /* 0x4000004000097882 */ /* 0x000fe20000000000 */
[----:B------:R-:W-:-:S02]  /*1390*/  UMOV UR11, 0x40000040 ;  /* 0x40000040000b7882 */ /* 0x000fc40000000000 */
[----:B------:R-:W-:Y:S01]  /*13a0*/  ULOP3.LUT UR4, UR4, 0x3fff, URZ, 0xc0, !UPT ;  /* 0x00003fff04047892 */ /* 0x000fe2000f8ec03f */
[----:B------:R-:W-:-:S03]  /*13b0*/  UMOV UR8, UR5 ;  /* 0x0000000500087c82 */ /* 0x000fc60008000000 */
[----:B------:R-:W-:-:S04]  /*13c0*/  ULOP3.LUT UR4, UR4, 0x10000, URZ, 0xfc, !UPT ;  /* 0x0001000004047892 */ /* 0x000fc8000f8efc3f */
[----:B------:R-:W-:-:S07]  /*13d0*/  ULEA UR6, UR39, UR4, 0x9 ;  /* 0x0000000427067291 */ /* 0x000fce000f8e483f */
[----:B------:R-:W-:Y:S02]  /*13e0*/  UMOV UR10, UR6 ;  /* 0x00000006000a7c82 */ /* 0x000fe40008000000 */
[----:B------:R-:W-:Y:S01]  /*13f0*/  HGMMA.64x64x16.F32 R24, gdesc[UR8].tnspA, RZ, !UPT, gsb0 ;  /* 0x20e00000081879f0 */ /* 0x000fe2000c0008ff */
[----:B------:R-:W-:Y:S02]  /*1400*/  UIADD3 UR8, UR5, 0x80, URZ ;  /* 0x0000008005087890 */ /* 0x000fe4000fffe03f */
[----:B------:R-:W-:Y:S01]  /*1410*/  UIADD3 UR10, UR6, 0x2, URZ ;  /* 0x00000002060a7890 */ /* 0x000fe2000fffe03f */
[----:B------:R-:W-:Y:S01]  /*1420*/  UMOV UR9, 0x40000040 ;  /* 0x4000004000097882 */ /* 0x000fe20000000000 */
[----:B------:R-:W-:Y:S01]  /*1430*/  UMOV UR11, 0x40000040 ;  /* 0x40000040000b7882 */ /* 0x000fe20000000000 */
[----:B------:R-:W-:Y:S02]  /*1440*/  WARPGROUP.DEPBAR.LE gsb0, 0x0 ;  /* 0x00008000000079c5 */ /* 0x000fe40000010000 */
[----:B------:R-:W-:-:S06]  /*1450*/  WARPGROUP.ARRIVE ;  /* 0x00000000000079c5 */ /* 0x000fcc0000000000 */
[----:B------:R-:W-:Y:S01]  /*1460*/  HGMMA.64x64x16.F32 R24, gdesc[UR8].tnspA, R24, gsb0 ;  /* 0x20e00000081879f0 */ /* 0x000fe20008000818 */
        /* <DEDUP_REMOVED lines=13> */
[----:B------:R-:W-:Y:S03]  /*1540*/  HGMMA.64x64x16.F32 R24, gdesc[UR8].tnspA, R24, gsb0 ;  /* 0x20e00000081879f0 */ /* 0x000fe60008000818 */
[----:B------:R-:W-:Y:S02]  /*1550*/  WARPGROUP.DEPBAR.LE gsb0, 0x0 ;  /* 0x00008000000079c5 */ /* 0x000fe40000010000 */
[----:B------:R-:W-:Y:S05]  /*1560*/  @!P1 BRA `(.L_x_19) ;  /* 0x0000000400189947 */ /* 0x000fea0003800000 */
[----:B------:R-:W-:-:S04]  /*1570*/  UIADD3 UR5, UR39, 0x1, URZ ;  /* 0x0000000127057890 */ /* 0x000fc8000fffe03f */
[----:B------:R-:W-:-:S04]  /*1580*/  UISETP.NE.AND UP0, UPT, UR5, 0x9, UPT ;  /* 0x000000090500788c */ /* 0x000fc8000bf05270 */
[----:B------:R-:W-:Y:S02]  /*1590*/  USEL UR6, URZ, 0x1, UP0 ;  /* 0x000000013f067887 */ /* 0x000fe40008000000 */
[----:B------:R-:W-:Y:S02]  /*15a0*/  USEL UR5, UR5, URZ, UP0 ;  /* 0x0000003f05057287 */ /* 0x000fe40008000000 */
[----:B------:R-:W-:-:S06]  /*15b0*/  ULOP3.LUT UR6, UR38, UR6, URZ, 0x3c, !UPT ;  /* 0x0000000626067292 */ /* 0x000fcc000f8e3c3f */
[----:B01----:R-:W-:Y:S01]  /*15c0*/  IMAD.U32 R5, RZ, RZ, UR6 ;  /* 0x00000006ff057e24 */ /* 0x003fe2000f8e00ff */
[----:B------:R-:W-:-:S06]  /*15d0*/  UMOV UR6, UR39 ;  /* 0x0000002700067c82 */ /* 0x000fcc0008000000 */
.L_x_26:
[----:B01----:R-:W-:Y:S05]  /*15e0*/  @!P0 BRA `(.L_x_20) ;  /* 0x0000000000048947 */ /* 0x003fea0003800000 */
[----:B------:R-:W-:Y:S01]  /*15f0*/  BPT.TRAP 0x1 ;  /* 0x000000040000795c */ /* 0x000fe20000300000 */
.L_x_20:
[----:B------:R-:W0:Y:S01]  /*1600*/  S2UR UR8, SR_CgaCtaId ;  /* 0x00000000000879c3 */ /* 0x000e220000008800 */
[----:B------:R-:W-:Y:S01]  /*1610*/  UMOV UR7, 0x400 ;  /* 0x0000040000077882 */ /* 0x000fe20000000000 */
[----:B------:R-:W-:Y:S01]  /*1620*/  SHF.L.U32 R3, R5, 0x1f, RZ ;  /* 0x0000001f05037819 */ /* 0x000fe200000006ff */
[----:B0-----:R-:W-:-:S04]  /*1630*/  ULEA UR13, UR8, UR7, 0x18 ;  /* 0x00000007080d7291 */ /* 0x001fc8000f8ec03f */
[----:B------:R-:W-:-:S09]  /*1640*/  ULEA UR7, UR5, UR13, 0x3 ;  /* 0x0000000d05077291 */ /* 0x000fd2000f8e183f */
[----:B------:R0:W1:Y:S01]  /*1650*/  SYNCS.PHASECHK.TRANS64.TRYWAIT P1, [UR7], R3 ;  /* 0x00000003ff0075a7 */ /* 0x0000620008020147 */
[----:B------:R-:W-:Y:S05]  /*1660*/  @!P0 BRA `(.L_x_21) ;  /* 0x0000000000048947 */ /* 0x000fea0003800000 */
[----:B------:R-:W-:Y:S01]  /*1670*/  BPT.TRAP 0x1 ;  /* 0x000000040000795c */ /* 0x000fe20000300000 */
.L_x_21:
[----:B-1----:R-:W-:Y:S05]  /*1680*/  @P1 BRA `(.L_x_22) ;  /* 0x0000000000081947 */ /* 0x002fea0003800000 */
[----:B------:R-:W1:Y:S02]  /*1690*/  SYNCS.PHASECHK.TRANS64.TRYWAIT P1, [UR7], R3 ;  /* 0x00000003ff0075a7 */ /* 0x000e640008020147 */
[----:B-1----:R-:W-:Y:S05]  /*16a0*/  @!P1 BRA `(.L_x_23) ;  /* 0x0000004800889947 */ /* 0x002fea0003800000 */
.L_x_22:
[----:B------:R-:W-:Y:S01]  /*16b0*/  ULEA UR7, UR5, UR41, 0xa ;  /* 0x0000002905077291 */ /* 0x000fe2000f8e503f */
[----:B------:R-:W-:Y:S01]  /*16c0*/  WARPGROUP.ARRIVE ;  /* 0x00000000000079c5 */ /* 0x000fe20000000000 */
[----:B------:R-:W-:Y:S01]  /*16d0*/  ULEA UR12, UR5, UR4, 0x9 ;  /* 0x00000004050c7291 */ /* 0x000fe2000f8e483f */
[----:B------:R-:W-:Y:S01]  /*16e0*/  UMOV UR9, 0x40000040 ;  /* 0x4000004000097882 */ /* 0x000fe20000000000 */
[----:B------:R-:W-:-:S03]  /*16f0*/  UMOV UR11, 0x40000040 ;  /* 0x40000040000b7882 */ /* 0x000fc60000000000 */
[----:B------:R-:W-:Y:S02]  /*1700*/  UMOV UR8, UR7 ;  /* 0x0000000700087c82 */ /* 0x000fe40008000000 */
[----:B------:R-:W-:Y:S02]  /*1710*/  UMOV UR10, UR12 ;  /* 0x0000000c000a7c82 */ /* 0x000fe40008000000 */
[----:B------:R-:W-:Y:S01]  /*1720*/  HGMMA.64x64x16.F32 R24, gdesc[UR8].tnspA, R24, gsb0 ;  /* 0x20e00000081879f0 */ /* 0x000fe20008000818 */
[----:B------:R-:W-:Y:S02]  /*1730*/  UIADD3 UR8, UR7, 0x80, URZ ;  /* 0x0000008007087890 */ /* 0x000fe4000fffe03f */
[----:B------:R-:W-:Y:S01]  /*1740*/  UIADD3 UR10, UR12, 0x2, URZ ;  /* 0x000000020c0a7890 */ /* 0x000fe2000fffe03f */
[----:B------:R-:W-:Y:S01]  /*1750*/  UMOV UR9, 0x40000040 ;  /* 0x4000004000097882 */ /* 0x000fe20000000000 */
[----:B------:R-:W-:Y:S01]  /*1760*/  UMOV UR11, 0x40000040 ;  /* 0x40000040000b7882 */ /* 0x000fe20000000000 */
[----:B------:R-:W-:-:S02]  /*1770*/  WARPGROUP.DEPBAR.LE gsb0, 0x0 ;  /* 0x00008000000079c5 */ /* 0x000fc40000010000 */
        /* <DEDUP_REMOVED lines=18> */
[----:B------:R-:W-:Y:S01]  /*18a0*/  BPT.TRAP 0x1 ;  /* 0x000000040000795c */ /* 0x000fe20000300000 */
.L_x_24:
[----:B------:R-:W-:Y:S01]  /*18b0*/  ULEA UR7, UR6, UR13, 0x3 ;  /* 0x0000000d06077291 */ /* 0x000fe2000f8e183f */
[----:B------:R-:W-:-:S03]  /*18c0*/  ISETP.GT.U32.AND P1, PT, R19, 0x1, PT ;  /* 0x000000011300780c */ /* 0x000fc60003f24070 */
[----:B------:R-:W-:-:S04]  /*18d0*/  UIADD3 UR7, UR7, 0x48, URZ ;  /* 0x0000004807077890 */ /* 0x000fc8000fffe03f */
[----:B------:R-:W-:-:S09]  /*18e0*/  UPRMT UR7, URZ, 0x654, UR7 ;  /* 0x000006543f077896 */ /* 0x000fd20008000007 */
[----:B------:R-:W-:Y:S01]  /*18f0*/  SYNCS.ARRIVE.TRANS64.RED.A1T0 RZ, [UR7], RZ ;  /* 0x000000ffffff79a7 */ /* 0x000fe20008100407 */
[----:B------:R-:W-:Y:S05]  /*1900*/  @P1 BRA `(.L_x_25) ;  /* 0x0000000000041947 */ /* 0x000fea0003800000 */
[----:B------:R-:W-:Y:S01]  /*1910*/  BPT.TRAP 0x1 ;  /* 0x000000040000795c */ /* 0x000fe20000300000 */
.L_x_25:
[----:B------:R-:W-:Y:S01]  /*1920*/  UIADD3 UR5, UR5, 0x1, URZ ;  /* 0x0000000105057890 */ /* 0x000fe2000fffe03f */
[C---:B------:R-:W-:Y:S01]  /*1930*/  ISETP.GT.AND P1, PT, R0.reuse, 0x1, PT ;  /* 0x000000010000780c */ /* 0x040fe20003f24270 */
[----:B------:R-:W-:Y:S01]  /*1940*/  UIADD3 UR6, UR6, 0x1, URZ ;  /* 0x0000000106067890 */ /* 0x000fe2000fffe03f */
[----:B------:R-:W-:Y:S01]  /*1950*/  VIADD R0, R0, 0xffffffff ;  /* 0xffffffff00007836 */ /* 0x000fe20000000000 */
[----:B------:R-:W-:Y:S02]  /*1960*/  UISETP.NE.AND UP0, UPT, UR5, 0x9, UPT ;  /* 0x000000090500788c */ /* 0x000fe4000bf05270 */
[----:B------:R-:W-:Y:S02]  /*1970*/  UISETP.NE.AND UP1, UPT, UR6, 0x9, UPT ;  /* 0x000000090600788c */ /* 0x000fe4000bf25270 */
[----:B------:R-:W-:Y:S02]  /*1980*/  USEL UR7, URZ, 0x1, UP0 ;  /* 0x000000013f077887 */ /* 0x000fe40008000000 */
[----:B------:R-:W-:-:S02]  /*1990*/  USEL UR5, UR5, URZ, UP0 ;  /* 0x0000003f05057287 */ /* 0x000fc40008000000 */
[----:B------:R-:W-:Y:S02]  /*19a0*/  USEL UR6, UR6, URZ, UP1 ;  /* 0x0000003f06067287 */ /* 0x000fe40008800000 */
[----:B------:R-:W-:Y:S01]  /*19b0*/  LOP3.LUT R5, R5, UR7, RZ, 0x3c, !PT ;  /* 0x0000000705057c12 */ /* 0x000fe2000f8e3cff */
[----:B------:R-:W-:Y:S09]  /*19c0*/  @P1 BRA `(.L_x_26) ;  /* 0xfffffffc00041947 */ /* 0x000ff2000383ffff */
.L_x_19:
[----:B------:R-:W2:Y:S02]  /*19d0*/  LDC R0, c[0x0][0x28c] ;  /* 0x0000a300ff007b82 */ /* 0x000ea40000000800 */
[----:B--2---:R-:W-:-:S13]  /*19e0*/  ISETP.GE.AND P1, PT, R0, 0x1, PT ;  /* 0x000000010000780c */ /* 0x004fda0003f26270 */
[----:B------:R-:W-:Y:S05]  /*19f0*/  @!P1 BRA `(.L_x_27) ;  /* 0x0000000000489947 */ /* 0x000fea0003800000 */
[----:B------:R-:W-:Y:S05]  /*1a00*/  @!P0 BRA `(.L_x_28) ;  /* 0x0000000000048947 */ /* 0x000fea0003800000 */
[----:B------:R-:W-:Y:S01]  /*1a10*/  BPT.TRAP 0x1 ;  /* 0x000000040000795c */ /* 0x000fe20000300000 */
.L_x_28:
[----:B------:R-:W2:Y:S01]  /*1a20*/  S2UR UR7, SR_CgaCtaId ;  /* 0x00000000000779c3 */ /* 0x000ea20000008800 */
[----:B------:R-:W-:Y:S01]  /*1a30*/  UISETP.LT.AND UP0, UPT, UR40, 0x1, UPT ;  /* 0x000000012800788c */ /* 0x000fe2000bf01270 */
[----:B------:R-:W-:-:S03]  /*1a40*/  ISETP.GT.U32.AND P0, PT, R19, 0x1, PT ;  /* 0x000000011300780c */ /* 0x000fc60003f04070 */
[----:B------:R-:W-:-:S04]  /*1a50*/  USEL UR6, UR40, 0x1, UP0 ;  /* 0x0000000128067887 */ /* 0x000fc80008000000 */
[----:B------:R-:W-:-:S04]  /*1a60*/  UIADD3 UR6, UR39, UR40, -UR6 ;  /* 0x0000002827067290 */ /* 0x000fc8000fffe806 */
[----:B------:R-:W-:-:S04]  /*1a70*/  UIMAD.WIDE.U32 UR4, UR6, 0x38e38e39, URZ ;  /* 0x38e38e39060478a5 */ /* 0x000fc8000f8e003f */
[----:B------:R-:W-:-:S03]  /*1a80*/  USHF.R.U32.HI UR4, URZ, 0x1, UR5 ;  /* 0x000000013f047899 */ /* 0x000fc60008011605 */
[----:B------:R-:W-:Y:S01]  /*1a90*/  UMOV UR5, 0x400 ;  /* 0x0000040000057882 */ /* 0x000fe20000000000 */
[----:B------:R-:W-:Y:S02]  /*1aa0*/  UIMAD UR6, UR4, -0x9, UR6 ;  /* 0xfffffff7040678a4 */ /* 0x000fe4000f8e0206 */
[----:B--2---:R-:W-:-:S04]  /*1ab0*/  ULEA UR5, UR7, UR5, 0x18 ;  /* 0x0000000507057291 */ /* 0x004fc8000f8ec03f */
[----:B------:R-:W-:-:S04]  /*1ac0*/  ULEA UR6, UR6, UR5, 0x3 ;  /* 0x0000000506067291 */ /* 0x000fc8000f8e183f */
[----:B------:R-:W-:-:S04]  /*1ad0*/  UIADD3 UR6, UR6, 0x48, URZ ;  /* 0x0000004806067890 */ /* 0x000fc8000fffe03f */
[----:B------:R-:W-:-:S09]  /*1ae0*/  UPRMT UR6, URZ, 0x654, UR6 ;  /* 0x000006543f067896 */ /* 0x000fd20008000006 */
[----:B------:R-:W-:Y:S01]  /*1af0*/  SYNCS.ARRIVE.TRANS64.RED.A1T0 RZ, [UR6], RZ ;  /* 0x000000ffffff79a7 */ /* 0x000fe20008100406 */
[----:B------:R-:W-:Y:S05]  /*1b00*/  @P0 BRA `(.L_x_27) ;  /* 0x0000000000040947 */ /* 0x000fea0003800000 */
[----:B------:R-:W-:Y:S01]  /*1b10*/  BPT.TRAP 0x1 ;  /* 0x000000040000795c */ /* 0x000fe20000300000 */
.L_x_27:
[----:B------:R-:W2:Y:S01]  /*1b20*/  LDC R6, c[0x0][0x288] ;  /* 0x0000a200ff067b82 */ /* 0x000ea20000000800 */
[C---:B01----:R-:W-:Y:S01]  /*1b30*/  LOP3.LUT R5, R18.reuse, 0x3, RZ, 0xc0, !PT ;  /* 0x0000000312057812 */ /* 0x043fe200078ec0ff */
[----:B------:R-:W-:Y:S01]  /*1b40*/  IMAD.SHL.U32 R59, R59, 0x40, RZ ;  /* 0x000000403b3b7824 */ /* 0x000fe200078e00ff */
[----:B------:R-:W-:Y:S01]  /*1b50*/  UIADD3 UR39, UR40, UR39, URZ ;  /* 0x0000002728277290 */ /* 0x000fe2000fffe03f */
[----:B------:R-:W-:Y:S01]  /*1b60*/  SHF.R.U32.HI R3, RZ, 0x2, R18 ;  /* 0x00000002ff037819 */ /* 0x000fe20000011612 */
[C---:B------:R-:W-:Y:S01]  /*1b70*/  IMAD.SHL.U32 R10, R18.reuse, 0x2, RZ ;  /* 0x00000002120a7824 */ /* 0x040fe200078e00ff */
[----:B------:R-:W-:Y:S01]  /*1b80*/  LOP3.LUT R4, R18, 0x60, RZ, 0xc0, !PT ;  /* 0x0000006012047812 */ /* 0x000fe200078ec0ff */
[----:B------:R-:W-:Y:S01]  /*1b90*/  UISETP.GT.U32.AND UP0, UPT, UR39, 0x8, UPT ;  /* 0x000000082700788c */ /* 0x000fe2000bf04070 */
[----:B------:R-:W-:Y:S01]  /*1ba0*/  LOP3.LUT R0, R22, 0x1, RZ, 0xc0, !PT ;  /* 0x0000000116007812 */ /* 0x000fe200078ec0ff */
[----:B------:R-:W-:Y:S01]  /*1bb0*/  ULDC UR7, c[0x0][0x284] ;  /* 0x0000a10000077ab9 */ /* 0x000fe20000000800 */
[----:B------:R-:W-:Y:S01]  /*1bc0*/  LOP3.LUT R3, R3, 0x7, RZ, 0xc0, !PT ;  /* 0x0000000703037812 */ /* 0x000fe200078ec0ff */
[----:B------:R-:W-:Y:S01]  /*1bd0*/  UISETP.LT.U32.AND UP0, UPT, UR40, 0x9, UP0 ;  /* 0x000000092800788c */ /* 0x000fe20008701070 */
[----:B------:R-:W-:Y:S01]  /*1be0*/  SHF.R.U32.HI R4, RZ, 0x1, R4 ;  /* 0x00000001ff047819 */ /* 0x000fe20000011604 */
[----:B------:R-:W-:Y:S01]  /*1bf0*/  IMAD.SHL.U32 R8, R0, 0x40, RZ ;  /* 0x0000004000087824 */ /* 0x000fe200078e00ff */
[----:B------:R-:W-:Y:S01]  /*1c00*/  UISETP.GE.U32.AND UP1, UPT, UR40, 0x9, UPT ;  /* 0x000000092800788c */ /* 0x000fe2000bf26070 */
[----:B------:R-:W-:Y:S01]  /*1c10*/  SHF.R.S32.HI R15, RZ, 0x1f, R57 ;  /* 0x0000001fff0f7819 */ /* 0x000fe20000011439 */
[----:B------:R-:W-:Y:S01]  /*1c20*/  ULDC.64 UR8, c[0x0][0x5d0] ;  /* 0x0001740000087ab9 */ /* 0x000fe20000000a00 */
[--C-:B------:R-:W-:Y:S01]  /*1c30*/  IADD3 R7, RZ, -R4, -R3.reuse ;  /* 0x80000004ff077210 */ /* 0x100fe20007ffe803 */
[----:B------:R-:W-:Y:S01]  /*1c40*/  UIMAD.WIDE.U32 UR4, UR39, 0x38e38e39, URZ ;  /* 0x38e38e39270478a5 */ /* 0x000fe2000f8e003f */
[C---:B------:R-:W-:Y:S01]  /*1c50*/  LOP3.LUT R10, R59.reuse, 0x6, R10, 0xf8, !PT ;  /* 0x000000063b0a7812 */ /* 0x040fe200078ef80a */
[----:B------:R-:W-:Y:S01]  /*1c60*/  USEL UR6, URZ, 0x1, !UP0 ;  /* 0x000000013f067887 */ /* 0x000fe2000c000000 */
[----:B------:R-:W-:Y:S01]  /*1c70*/  LOP3.LUT R3, R8, 0x40, R3, 0xe2, !PT ;  /* 0x0000004008037812 */ /* 0x000fe200078ee203 */
[C---:B------:R-:W-:Y:S01]  /*1c80*/  IMAD.WIDE R8, R58.reuse, 0x80, RZ ;  /* 0x000000803a087825 */ /* 0x040fe200078e02ff */
[----:B------:R-:W-:Y:S01]  /*1c90*/  SHF.R.S32.HI R11, RZ, 0x1f, R10 ;  /* 0x0000001fff0b7819 */ /* 0x000fe2000001140a */
[----:B------:R-:W-:Y:S01]  /*1ca0*/  USHF.R.U32.HI UR4, URZ, 0x1, UR5 ;  /* 0x000000013f047899 */ /* 0x000fe20008011605 */
[----:B--2---:R-:W-:Y:S01]  /*1cb0*/  ISETP.GE.AND P0, PT, R59, R6, PT ;  /* 0x000000063b00720c */ /* 0x004fe20003f06270 */
[----:B------:R-:W-:Y:S01]  /*1cc0*/  IMAD R12, R5, -0x2, R6 ;  /* 0xfffffffe050c7824 */ /* 0x000fe200078e0206 */
[----:B------:R-:W-:Y:S01]  /*1cd0*/  ULOP3.LUT UR38, UR38, UR6, URZ, 0x3c, !UPT ;  /* 0x0000000626267292 */ /* 0x000fe2000f8e3c3f */
[----:B------:R-:W-:Y:S01]  /*1ce0*/  IMAD.SHL.U32 R5, R58, 0x80, RZ ;  /* 0x000000803a057824 */ /* 0x000fe200078e00ff */
[----:B------:R-:W-:Y:S01]  /*1cf0*/  LOP3.LUT R73, R8, R3, R4, 0xfe, !PT ;  /* 0x0000000308497212 */ /* 0x000fe200078efe04 */
[----:B------:R-:W-:Y:S01]  /*1d00*/  IMAD R6, R15, UR8, RZ ;  /* 0x000000080f067c24 */ /* 0x000fe2000f8e02ff */
[----:B------:R-:W-:Y:S01]  /*1d10*/  UIMAD UR39, UR4, -0x9, UR39 ;  /* 0xfffffff7042778a4 */ /* 0x000fe2000f8e0227 */
[----:B------:R-:W-:Y:S01]  /*1d20*/  IMAD R0, R0, -0x40, R7 ;  /* 0xffffffc000007824 */ /* 0x000fe200078e0207 */
[----:B------:R-:W-:Y:S01]  /*1d30*/  ISETP.GE.OR P0, PT, R5, UR7, P0 ;  /* 0x0000000705007c0c */ /* 0x000fe20008706670 */
[C---:B------:R-:W-:Y:S01]  /*1d40*/  IMAD R13, R57.reuse, UR9, R6 ;  /* 0x00000009390d7c24 */ /* 0x040fe2000f8e0206 */
[----:B------:R-:W-:Y:S01]  /*1d50*/  @UP1 ULOP3.LUT UR38, UR38, 0x1, UR4, 0x78, !UPT ;  /* 0x0000000126261892 */ /* 0x000fe2000f8e7804 */
[----:B------:R-:W-:Y:S01]  /*1d60*/  IMAD.WIDE.U32 R6, R57, UR8, R10 ;  /* 0x0000000839067c25 */ /* 0x000fe2000f8e000a */
[----:B------:R-:W-:-:S03]  /*1d70*/  IADD3 R3, -R5, UR7, R0 ;  /* 0x0000000705037c10 */ /* 0x000fc6000fffe100 */
[----:B------:R-:W-:Y:S02]  /*1d80*/  IMAD.IADD R7, R7, 0x1, R13 ;  /* 0x0000000107077824 */ /* 0x000fe400078e020d */
[----:B------:R-:W-:Y:S02]  /*1d90*/  IMAD.IADD R4, R12, 0x1, -R59 ;  /* 0x000000010c047824 */ /* 0x000fe400078e0a3b */
[----:B------:R-:W-:Y:S02]  /*1da0*/  IMAD.MOV.U32 R0, RZ, RZ, -0x1 ;  /* 0xffffffffff007424 */ /* 0x000fe400078e00ff */
[----:B------:R-:W-:Y:S05]  /*1db0*/  @P0 BRA `(.L_x_29) ;  /* 0x0000002000a40947 */ /* 0x000fea0003800000 */
[----:B------:R-:W0:Y:S01]  /*1dc0*/  LDC.64 R66, c[0x0][0x5c8] ;  /* 0x00017200ff427b82 */ /* 0x000e220000000a00 */
[----:B-----5:R-:W-:Y:S01]  /*1dd0*/  FSETP.NEU.AND P0, PT, R56, RZ, PT ;  /* 0x000000ff3800720b */ /* 0x020fe20003f0d000 */
[----:B------:R-:W-:Y:S01]  /*1de0*/  BSSY B0, `(.L_x_29) ;  /* 0x0000226000007945 */ /* 0x000fe20003800000 */
[----:B------:R-:W-:-:S04]  /*1df0*/  ISETP.GT.AND P2, PT, R4, RZ, PT ;  /* 0x000000ff0400720c */ /* 0x000fc80003f44270 */
[----:B------:R-:W-:Y:S01]  /*1e00*/  ISETP.GT.AND P1, PT, R3, RZ, P2 ;  /* 0x000000ff0300720c */ /* 0x000fe20001724270 */
[-C--:B0-----:R-:W-:Y:S02]  /*1e10*/  IMAD R12, R9, R66.reuse, RZ ;  /* 0x00000042090c7224 */ /* 0x081fe400078e02ff */
[----:B------:R-:W-:-:S04]  /*1e20*/  IMAD.WIDE.U32 R58, R73, R66, R6 ;  /* 0x00000042493a7225 */ /* 0x000fc800078e0006 */
[----:B------:R-:W-:-:S04]  /*1e30*/  IMAD R5, R73, R67, R12 ;  /* 0x0000004349057224 */ /* 0x000fc800078e020c */
[----:B------:R-:W-:Y:S01]  /*1e40*/  IMAD.IADD R75, R59, 0x1, R5 ;  /* 0x000000013b4b7824 */ /* 0x000fe200078e0205 */
[----:B------:R-:W-:Y:S06]  /*1e50*/  @!P0 BRA `(.L_x_30) ;  /* 0x0000001400e88947 */ /* 0x000fec0003800000 */
[----:B------:R-:W0:Y:S01]  /*1e60*/  LDC.64 R64, c[0x0][0x5b8] ;  /* 0x00016e00ff407b82 */ /* 0x000e220000000a00 */
[----:B------:R-:W-:-:S07]  /*1e70*/  ULDC.64 UR4, c[0x0][0x5c0] ;  /* 0x0001700000047ab9 */ /* 0x000fce0000000a00 */
[----:B------:R-:W1:Y:S08]  /*1e80*/  LDC.64 R68, c[0x0][0x5b0] ;  /* 0x00016c00ff447b82 */ /* 0x000e700000000a00 */
[----:B------:R-:W2:Y:S01]  /*1e90*/  LDC.64 R70, c[0x0][0x5a8] ;  /* 0x00016a00ff467b82 */ /* 0x000ea20000000a00 */
[-C--:B0-----:R-:W-:Y:S02]  /*1ea0*/  IMAD R6, R15, R64.reuse, RZ ;  /* 0x000000400f067224 */ /* 0x081fe400078e02ff */
[----:B------:R-:W-:-:S04]  /*1eb0*/  IMAD.WIDE.U32 R60, R57, R64, R10 ;  /* 0x00000040393c7225 */ /* 0x000fc800078e000a */
[----:B------:R-:W-:Y:S02]  /*1ec0*/  IMAD R63, R57, R65, R6 ;  /* 0x00000041393f7224 */ /* 0x000fe400078e0206 */
[-C--:B-1----:R-:W-:Y:S02]  /*1ed0*/  IMAD R8, R9, R68.reuse, RZ ;  /* 0x0000004409087224 */ /* 0x082fe400078e02ff */
[----:B------:R-:W-:Y:S02]  /*1ee0*/  IMAD.IADD R13, R61, 0x1, R63 ;  /* 0x000000013d0d7824 */ /* 0x000fe400078e023f */
[----:B------:R-:W-:Y:S02]  /*1ef0*/  IMAD.MOV.U32 R12, RZ, RZ, R60 ;  /* 0x000000ffff0c7224 */ /* 0x000fe400078e003c */
[C---:B------:R-:W-:Y:S02]  /*1f00*/  IMAD R65, R73.reuse, R69, R8 ;  /* 0x0000004549417224 */ /* 0x040fe400078e0208 */
[----:B------:R-:W-:-:S04]  /*1f10*/  IMAD.WIDE.U32 R6, R73, R68, R12 ;  /* 0x0000004449067225 */ /* 0x000fc800078e000c */
[----:B------:R-:W-:Y:S01]  /*1f20*/  IMAD.IADD R5, R7, 0x1, R65 ;  /* 0x0000000107057824 */ /* 0x000fe200078e0241 */
[----:B--2---:R-:W-:-:S04]  /*1f30*/  LEA R14, P0, R6, R70, 0x1 ;  /* 0x00000046060e7211 */ /* 0x004fc800078008ff */
[----:B------:R-:W-:-:S05]  /*1f40*/  LEA.HI.X R15, R6, R71, R5, 0x1, P0 ;  /* 0x00000047060f7211 */ /* 0x000fca00000f0c05 */
[----:B------:R0:W2:Y:S01]  /*1f50*/  @P1 LDG.E.LTC128B.U16 R5, desc[UR36][R14.64] ;  /* 0x000000240e051981 */ /* 0x0000a2000c1e1520 */
[----:B------:R-:W-:Y:S01]  /*1f60*/  LEA R8, P0, R58, UR4, 0x1 ;  /* 0x000000043a087c11 */ /* 0x000fe2000f8008ff */
[----:B------:R-:W-:Y:S01]  /*1f70*/  IMAD.WIDE.U32 R6, R73, R68, R10 ;  /* 0x0000004449067225 */ /* 0x000fe200078e000a */
[----:B------:R-:W-:Y:S03]  /*1f80*/  BSSY B1, `(.L_x_31) ;  /* 0x0000012000017945 */ /* 0x000fe60003800000 */
[----:B------:R-:W-:Y:S02]  /*1f90*/  IMAD.IADD R7, R65, 0x1, R7 ;  /* 0x0000000141077824 */ /* 0x000fe400078e0207 */
[----:B------:R-:W-:Y:S01]  /*1fa0*/  IMAD.WIDE.U32 R20, R57, R64, R6 ;  /* 0x0000004039147225 */ /* 0x000fe200078e0006 */
[----:B0-----:R-:W-:-:S03]  /*1fb0*/  SHF.L.U64.HI R15, R68, 0x3, R69 ;  /* 0x00000003440f7819 */ /* 0x001fc60000010245 */
[----:B------:R-:W-:Y:S01]  /*1fc0*/  IMAD.IADD R7, R63, 0x1, R21 ;  /* 0x000000013f077824 */ /* 0x000fe200078e0215 */
[----:B------:R-:W-:Y:S01]  /*1fd0*/  LEA R6, P4, R20, R70, 0x1 ;  /* 0x0000004614067211 */ /* 0x000fe200078808ff */
[----:B------:R-:W-:-:S03]  /*1fe0*/  IMAD.SHL.U32 R14, R68, 0x8, RZ ;  /* 0x00000008440e7824 */ /* 0x000fc600078e00ff */
[----:B------:R-:W-:Y:S01]  /*1ff0*/  LEA.HI.X R7, R20, R71, R7, 0x1, P4 ;  /* 0x0000004714077211 */ /* 0x000fe200020f0c07 */
[----:B--2---:R-:W-:-:S05]  /*2000*/  HADD2.F32 R9, -RZ, R5.H0_H0 ;  /* 0x20000005ff097230 */ /* 0x004fca0000004100 */
[----:B------:R-:W-:-:S04]  /*2010*/  FMUL R9, R9, R56 ;  /* 0x0000003809097220 */ /* 0x000fc80000400000 */
[----:B------:R-:W-:Y:S01]  /*2020*/  FFMA R24, R24, R23, R9 ;  /* 0x0000001718187223 */ /* 0x000fe20000000009 */
[----:B------:R-:W-:Y:S02]  /*2030*/  LEA.HI.X R9, R58, UR5, R75, 0x1, P0 ;  /* 0x000000053a097c11 */ /* 0x000fe400080f0c4b */
[----:B------:R-:W-:Y:S02]  /*2040*/  ISETP.GT.AND P0, PT, R4, 0x1, PT ;  /* 0x000000010400780c */ /* 0x000fe40003f04270 */
[----:B------:R-:W-:Y:S02]  /*2050*/  F2FP.F16.F32.PACK_AB R24, RZ, R24 ;  /* 0x00000018ff18723e */ /* 0x000fe400000000ff */
[----:B------:R-:W-:-:S03]  /*2060*/  ISETP.GT.AND P3, PT, R3, RZ, P0 ;  /* 0x000000ff0300720c */ /* 0x000fc60000764270 */
[----:B------:R0:W-:Y:S10]  /*2070*/  @P1 STG.E.U16 desc[UR36][R8.64], R24 ;  /* 0x0000001808001986 */ /* 0x0001f4000c101524 */
[----:B------:R-:W-:Y:S05]  /*2080*/  @!P3 BRA `(.L_x_32) ;  /* 0x000000000004b947 */ /* 0x000fea0003800000 */
[----:B------:R1:W5:Y:S02]  /*2090*/  LDG.E.LTC128B.U16 R5, desc[UR36][R6.64+0x2] ;  /* 0x0000022406057981 */ /* 0x000364000c1e1520 */
.L_x_32:
[----:B------:R-:W-:Y:S05]  /*20a0*/  BSYNC B1 ;  /* 0x0000000000017941 */ /* 0x000fea0003800000 */
.L_x_31:
[----:B-----5:R-:W-:Y:S01]  /*20b0*/  HADD2.F32 R59, -RZ, R5.H0_H0 ;  /* 0x20000005ff3b7230 */ /* 0x020fe20000004100 */
[----:B------:R-:W-:Y:S01]  /*20c0*/  ISETP.GT.AND P2, PT, R3, 0x8, P2 ;  /* 0x000000080300780c */ /* 0x000fe20001744270 */
[----:B------:R-:W-:Y:S01]  /*20d0*/  IMAD.WIDE.U32 R20, R73, R68, R14 ;  /* 0x0000004449147225 */ /* 0x000fe200078e000e */
[----:B0-----:R-:W-:-:S03]  /*20e0*/  PRMT R24, R5, 0x7610, R24 ;  /* 0x0000761005187816 */ /* 0x001fc60000000018 */
[----:B------:R-:W-:Y:S01]  /*20f0*/  FMUL R12, R59, R56 ;  /* 0x000000383b0c7220 */ /* 0x000fe20000400000 */
[----:B------:R-:W-:Y:S01]  /*2100*/  IMAD.IADD R65, R65, 0x1, R21 ;  /* 0x0000000141417824 */ /* 0x000fe200078e0215 */
[----:B------:R-:W-:Y:S02]  /*2110*/  IADD3 R60, P1, R60, R20, RZ ;  /* 0x000000143c3c7210 */ /* 0x000fe40007f3e0ff */
[----:B------:R-:W-:-:S03]  /*2120*/  FFMA R12, R25, R23, R12 ;  /* 0x00000017190c7223 */ /* 0x000fc6000000000c */
[----:B------:R-:W-:Y:S01]  /*2130*/  IMAD.X R13, R65, 0x1, R13, P1 ;  /* 0x00000001410d7824 */ /* 0x000fe200008e060d */
[C---:B------:R-:W-:Y:S02]  /*2140*/  LEA R14, P1, R60.reuse, R70, 0x1 ;  /* 0x000000463c0e7211 */ /* 0x040fe400078208ff */
[----:B------:R-:W-:Y:S02]  /*2150*/  F2FP.F16.F32.PACK_AB R12, RZ, R12 ;  /* 0x0000000cff0c723e */ /* 0x000fe400000000ff */
[----:B------:R-:W-:Y:S02]  /*2160*/  LEA.HI.X R15, R60, R71, R13, 0x1, P1 ;  /* 0x000000473c0f7211 */ /* 0x000fe400008f0c0d */
[----:B------:R-:W-:-:S05]  /*2170*/  PRMT R21, R12, 0x7610, R21 ;  /* 0x000076100c157816 */ /* 0x000fca0000000015 */
[----:B------:R0:W-:Y:S04]  /*2180*/  @P3 STG.E.U16 desc[UR36][R8.64+0x2], R21 ;  /* 0x0000021508003986 */ /* 0x0001e8000c101524 */
[----:B------:R-:W2:Y:S01]  /*2190*/  @P2 LDG.E.LTC128B.U16 R24, desc[UR36][R14.64] ;  /* 0x000000240e182981 */ /* 0x000ea2000c1e1520 */
[----:B------:R-:W-:Y:S01]  /*21a0*/  IADD3 R20, P1, R10, R20, RZ ;  /* 0x000000140a147210 */ /* 0x000fe20007f3e0ff */
[----:B------:R-:W-:Y:S01]  /*21b0*/  BSSY B1, `(.L_x_33) ;  /* 0x0000011000017945 */ /* 0x000fe20003800000 */
[C---:B------:R-:W-:Y:S02]  /*21c0*/  SHF.L.U64.HI R13, R66.reuse, 0x4, R67 ;  /* 0x00000004420d7819 */ /* 0x040fe40000010243 */
[----:B------:R-:W-:Y:S01]  /*21d0*/  ISETP.GT.AND P0, PT, R3, 0x8, P0 ;  /* 0x000000080300780c */ /* 0x000fe20000704270 */
[----:B0-----:R-:W-:Y:S01]  /*21e0*/  IMAD.X R21, R11, 0x1, R65, P1 ;  /* 0x000000010b157824 */ /* 0x001fe200008e0641 */
[----:B------:R-:W-:Y:S01]  /*21f0*/  LEA R12, P1, R66, R8, 0x4 ;  /* 0x00000008420c7211 */ /* 0x000fe200078220ff */
[----:B------:R-:W-:-:S04]  /*2200*/  IMAD.WIDE.U32 R20, R57, R64, R20 ;  /* 0x0000004039147225 */ /* 0x000fc800078e0014 */
[----:B------:R-:W-:Y:S01]  /*2210*/  IMAD.X R13, R13, 0x1, R9, P1 ;  /* 0x000000010d0d7824 */ /* 0x000fe200008e0609 */
[----:B------:R-:W-:Y:S01]  /*2220*/  LEA R10, P3, R20, R70, 0x1 ;  /* 0x00000046140a7211 */ /* 0x000fe200078608ff */
[----:B------:R-:W-:-:S05]  /*2230*/  IMAD.IADD R11, R63, 0x1, R21 ;  /* 0x000000013f0b7824 */ /* 0x000fca00078e0215 */
[----:B------:R-:W-:Y:S01]  /*2240*/  LEA.HI.X R11, R20, R71, R11, 0x1, P3 ;  /* 0x00000047140b7211 */ /* 0x000fe200018f0c0b */
[----:B--2---:R-:W-:-:S05]  /*2250*/  HADD2.F32 R5, -RZ, R24.H0_H0 ;  /* 0x20000018ff057230 */ /* 0x004fca0000004100 */
[----:B------:R-:W-:-:S04]  /*2260*/  FMUL R5, R5, R56 ;  /* 0x0000003805057220 */ /* 0x000fc80000400000 */
[----:B------:R-:W-:-:S05]  /*2270*/  FFMA R5, R26, R23, R5 ;  /* 0x000000171a057223 */ /* 0x000fca0000000005 */
[----:B------:R-:W-:-:S05]  /*2280*/  F2FP.F16.F32.PACK_AB R5, RZ, R5 ;  /* 0x00000005ff05723e */ /* 0x000fca00000000ff */
[----:B------:R0:W-:Y:S01]  /*2290*/  @P2 STG.E.U16 desc[UR36][R12.64], R5 ;  /* 0x000000050c002986 */ /* 0x0001e2000c101524 */
[----:B------:R-:W-:Y:S05]  /*22a0*/  @!P0 BRA `(.L_x_34) ;  /* 0x0000000000048947 */ /* 0x000fea0003800000 */
[----:B------:R2:W5:Y:S02]  /*22b0*/  LDG.E.LTC128B.U16 R24, desc[UR36][R10.64+0x2] ;  /* 0x000002240a187981 */ /* 0x000564000c1e1520 */
.L_x_34:
[----:B------:R-:W-:Y:S05]  /*22c0*/  BSYNC B1 ;  /* 0x0000000000017941 */ /* 0x000fea0003800000 */
.L_x_33:
[----:B0----5:R-:W-:Y:S01]  /*22d0*/  HADD2.F32 R5, -RZ, R24.H0_H0 ;  /* 0x20000018ff057230 */ /* 0x021fe20000004100 */
[----:B------:R-:W-:Y:S01]  /*22e0*/  ISETP.GT.AND P1, PT, R4, 0x8, PT ;  /* 0x000000080400780c */ /* 0x000fe20003f24270 */
[----:B------:R-:W-:Y:S03]  /*22f0*/  BSSY B1, `(.L_x_35) ;  /* 0x0000008000017945 */ /* 0x000fe60003800000 */
[----:B------:R-:W-:Y:S01]  /*2300*/  FMUL R14, R5, R56 ;  /* 0x00000038050e7220 */ /* 0x000fe20000400000 */
[----:B------:R-:W-:-:S03]  /*2310*/  ISETP.GT.AND P2, PT, R3, RZ, P1 ;  /* 0x000000ff0300720c */ /* 0x000fc60000f44270 */
[----:B------:R-:W-:-:S05]  /*2320*/  FFMA R14, R27, R23, R14 ;  /* 0x000000171b0e7223 */ /* 0x000fca000000000e */
[----:B------:R-:W-:-:S05]  /*2330*/  F2FP.F16.F32.PACK_AB R14, RZ, R14 ;  /* 0x0000000eff0e723e */ /* 0x000fca00000000ff */
[----:B------:R0:W-:Y:S01]  /*2340*/  @P0 STG.E.U16 desc[UR36][R12.64+0x2], R14 ;  /* 0x0000020e0c000986 */ /* 0x0001e2000c101524 */
[----:B------:R-:W-:Y:S05]  /*2350*/  @!P2 BRA `(.L_x_36) ;  /* 0x000000000004a947 */ /* 0x000fea0003800000 */
[----:B------:R3:W5:Y:S02]  /*2360*/  LDG.E.LTC128B.U16 R24, desc[UR36][R6.64+0x10] ;  /* 0x0000102406187981 */ /* 0x000764000c1e1520 */
.L_x_36:
[----:B------:R-:W-:Y:S05]  /*2370*/  BSYNC B1 ;  /* 0x0000000000017941 */ /* 0x000fea0003800000 */
.L_x_35:
[----:B-----5:R-:W-:Y:S01]  /*2380*/  HADD2.F32 R5, -RZ, R24.H0_H0 ;  /* 0x20000018ff057230 */ /* 0x020fe20000004100 */
        /* <DEDUP_REMOVED lines=9> */
.L_x_38:
[----:B------:R-:W-:Y:S05]  /*2420*/  BSYNC B1 ;  /* 0x0000000000017941 */ /* 0x000fea0003800000 */
.L_x_37:
[----:B----45:R-:W-:Y:S01]  /*2430*/  HADD2.F32 R5, -RZ, R24.H0_H0 ;  /* 0x20000018ff057230 */ /* 0x030fe20000004100 */
[----:B------:R-:W-:Y:S01]  /*2440*/  ISETP.GT.AND P1, PT, R3, 0x8, P1 ;  /* 0x000000080300780c */ /* 0x000fe20000f24270 */
[----:B------:R-:W-:Y:S03]  /*2450*/  BSSY B1, `(.L_x_39) ;  /* 0x0000007000017945 */ /* 0x000fe60003800000 */
[----:B0-----:R-:W-:-:S04]  /*2460*/  FMUL R14, R5, R56 ;  /* 0x00000038050e7220 */ /* 0x001fc80000400000 */
[----:B------:R-:W-:-:S05]  /*2470*/  FFMA R14, R29, R23, R14 ;  /* 0x000000171d0e7223 */ /* 0x000fca000000000e */
[----:B------:R-:W-:-:S05]  /*2480*/  F2FP.F16.F32.PACK_AB R14, RZ, R14 ;  /* 0x0000000eff0e723e */ /* 0x000fca00000000ff */
[----:B------:R0:W-:Y:S01]  /*2490*/  @P3 STG.E.U16 desc[UR36][R8.64+0x12], R14 ;  /* 0x0000120e08003986 */ /* 0x0001e2000c101524 */
[----:B------:R-:W-:Y:S05]  /*24a0*/  @!P1 BRA `(.L_x_40) ;  /* 0x0000000000049947 */ /* 0x000fea0003800000 */
[----:B------:R4:W5:Y:S02]  /*24b0*/  LDG.E.LTC128B.U16 R24, desc[UR36][R10.64+0x10] ;  /* 0x000010240a187981 */ /* 0x000964000c1e1520 */
.L_x_40:
[----:B------:R-:W-:Y:S05]  /*24c0*/  BSYNC B1 ;  /* 0x0000000000017941 */ /* 0x000fea0003800000 */
.L_x_39:
[----:B-----5:R-:W-:Y:S01]  /*24d0*/  HADD2.F32 R5, -RZ, R24.H0_H0 ;  /* 0x20000018ff057230 */ /* 0x020fe20000004100 */
[----:B------:R-:W-:Y:S01]  /*24e0*/  ISETP.GT.AND P0, PT, R3, 0x8, P0 ;  /* 0x000000080300780c */ /* 0x000fe20000704270 */
[----:B------:R-:W-:Y:S03]  /*24f0*/  BSSY B1, `(.L_x_41) ;  /* 0x0000007000017945 */ /* 0x000fe60003800000 */
[----:B------:R-:W-:-:S04]  /*2500*/  FMUL R5, R5, R56 ;  /* 0x0000003805057220 */ /* 0x000fc80000400000 */
[----:B------:R-:W-:-:S05]  /*2510*/  FFMA R5, R30, R23, R5 ;  /* 0x000000171e057223 */ /* 0x000fca0000000005 */
[----:B------:R-:W-:-:S05]  /*2520*/  F2FP.F16.F32.PACK_AB R5, RZ, R5 ;  /* 0x00000005ff05723e */ /* 0x000fca00000000ff */
[----:B------:R0:W-:Y:S01]  /*2530*/  @P1 STG.E.U16 desc[UR36][R12.64+0x10], R5 ;  /* 0x000010050c001986 */ /* 0x0001e2000c101524 */
[----:B------:R-:W-:Y:S05]  /*2540*/  @!P0 BRA `(.L_x_42) ;  /* 0x0000000000048947 */ /* 0x000fea0003800000 */
[----:B------:R0:W5:Y:S02]  /*2550*/  LDG.E.LTC128B.U16 R24, desc[UR36][R10.64+0x12] ;  /* 0x000012240a187981 */ /* 0x000164000c1e1520 */
.L_x_42:
[----:B------:R-:W-:Y:S05]  /*2560*/  BSYNC B1 ;  /* 0x0000000000017941 */ /* 0x000fea0003800000 */
.L_x_41:
        /* <DEDUP_REMOVED lines=10> */
.L_x_44:
[----:B------:R-:W-:Y:S05]  /*2610*/  BSYNC B1 ;  /* 0x0000000000017941 */ /* 0x000fea0003800000 */
.L_x_43:
        /* <DEDUP_REMOVED lines=10> */
.L_x_46:
[----:B------:R-:W-:Y:S05]  /*26c0*/  BSYNC B1 ;  /* 0x0000000000017941 */ /* 0x000fea0003800000 */
.L_x_45:
[----:B0----5:R-:W-:Y:S01]  /*26d0*/  HADD2.F32 R5, -RZ, R24.H0_H0 ;  /* 0x20000018ff057230 */ /* 0x021fe20000004100 */
        /* <DEDUP_REMOVED lines=8> */
.L_x_48:
[----:B------:R-:W-:Y:S05]  /*2760*/  BSYNC B1 ;  /* 0x0000000000017941 */ /* 0x000fea0003800000 */
.L_x_47:
        /* <DEDUP_REMOVED lines=9> */
.L_x_50:
[----:B------:R-:W-:Y:S05]  /*2800*/  BSYNC B1 ;  /* 0x0000000000017941 */ /* 0x000fea0003800000 */
.L_x_49:
        /* <DEDUP_REMOVED lines=10> */
.L_x_52:
[----:B------:R-:W-:Y:S05]  /*28b0*/  BSYNC B1 ;  /* 0x0000000000017941 */ /* 0x000fea0003800000 */
.L_x_51:
        /* <DEDUP_REMOVED lines=10> */
.L_x_54:
[----:B------:R-:W-:Y:S05]  /*2960*/  BSYNC B1 ;  /* 0x0000000000017941 */ /* 0x000fea0003800000 */
.L_x_53:
        /* <DEDUP_REMOVED lines=9> */
.L_x_56:
[----:B------:R-:W-:Y:S05]  /*2a00*/  BSYNC B1 ;  /* 0x0000000000017941 */ /* 0x000fea0003800000 */
.L_x_55:
        /* <DEDUP_REMOVED lines=9> */
.L_x_58:
[----:B------:R-:W-:Y:S05]  /*2aa0*/  BSYNC B1 ;  /* 0x0000000000017941 */ /* 0x000fea0003800000 */
.L_x_57:
        /* <DEDUP_REMOVED lines=10> */
.L_x_60:
[----:B------:R-:W-:Y:S05]  /*2b50*/  BSYNC B1 ;  /* 0x0000000000017941 */ /* 0x000fea0003800000 */
.L_x_59:
        /* <DEDUP_REMOVED lines=10> */
.L_x_62:
[----:B------:R-:W-:Y:S05]  /*2c00*/  BSYNC B1 ;  /* 0x0000000000017941 */ /* 0x000fea0003800000 */
.L_x_61:
        /* <DEDUP_REMOVED lines=9> */
.L_x_64:
[----:B------:R-:W-:Y:S05]  /*2ca0*/  BSYNC B1 ;  /* 0x0000000000017941 */ /* 0x000fea0003800000 */
.L_x_63:
        /* <DEDUP_REMOVED lines=9> */
.L_x_66:
[----:B------:R-:W-:Y:S05]  /*2d40*/  BSYNC B1 ;  /* 0x0000000000017941 */ /* 0x000fea0003800000 */
.L_x_65:
        /* <DEDUP_REMOVED lines=10> */
.L_x_68:
[----:B------:R-:W-:Y:S05]  /*2df0*/  BSYNC B1 ;  /* 0x0000000000017941 */ /* 0x000fea0003800000 */
.L_x_67:
        /* <DEDUP_REMOVED lines=10> */
.L_x_70:
[----:B------:R-:W-:Y:S05]  /*2ea0*/  BSYNC B1 ;  /* 0x0000000000017941 */ /* 0x000fea0003800000 */
.L_x_69:
        /* <DEDUP_REMOVED lines=9> */
.L_x_72:
[----:B------:R-:W-:Y:S05]  /*2f40*/  BSYNC B1 ;  /* 0x0000000000017941 */ /* 0x000fea0003800000 */
.L_x_71:
        /* <DEDUP_REMOVED lines=9> */
.L_x_74:
[----:B------:R-:W-:Y:S05]  /*2fe0*/  BSYNC B1 ;  /* 0x0000000000017941 */ /* 0x000fea0003800000 */
.L_x_73:
        /* <DEDUP_REMOVED lines=10> */
.L_x_76:
[----:B------:R-:W-:Y:S05]  /*3090*/  BSYNC B1 ;  /* 0x0000000000017941 */ /* 0x000fea0003800000 */
.L_x_75:
        /* <DEDUP_REMOVED lines=10> */
.L_x_78:
[----:B------:R-:W-:Y:S05]  /*3140*/  BSYNC B1 ;  /* 0x0000000000017941 */ /* 0x000fea0003800000 */
.L_x_77:
        /* <DEDUP_REMOVED lines=9> */
.L_x_80:
[----:B------:R-:W-:Y:S05]  /*31e0*/  BSYNC B1 ;  /* 0x0000000000017941 */ /* 0x000fea0003800000 */
.L_x_79:
        /* <DEDUP_REMOVED lines=9> */
.L_x_82:
[----:B------:R-:W-:Y:S05]  /*3280*/  BSYNC B1 ;  /* 0x0000000000017941 */ /* 0x000fea0003800000 */
.L_x_81:
        /* <DEDUP_REMOVED lines=10> */
.L_x_84:
[----:B------:R-:W-:Y:S05]  /*3330*/  BSYNC B1 ;  /* 0x0000000000017941 */ /* 0x000fea0003800000 */
.L_x_83:
[----:B-----5:R-:W-:Y:S01]  /*3340*/  HADD2.F32 R5, -RZ, R24.H0_H0 ;  /* 0x20000018ff057230 */ /* 0x020fe20000004100 */
[----:B------:R-:W-:Y:S01]  /*3350*/  ISETP.GT.AND P0, PT, R4, 0x39, PT ;  /* 0x000000390400780c */ /* 0x000fe20003f04270 */
[----:B------:R-:W-:Y:S01]  /*3360*/  @P2 IMAD.MOV.U32 R4, RZ, RZ, R8 ;  /* 0x000000ffff042224 */ /* 0x000fe200078e0008 */
[----:B------:R-:W-:Y:S02]  /*3370*/  BSSY B1, `(.L_x_85) ;  /* 0x000000a000017945 */ /* 0x000fe40003800000 */
[----:B------:R-:W-:Y:S01]  /*3380*/  FMUL R5, R5, R56 ;  /* 0x0000003805057220 */ /* 0x000fe20000400000 */
[----:B------:R-:W-:-:S03]  /*3390*/  ISETP.GT.AND P3, PT, R3, RZ, P0 ;  /* 0x000000ff0300720c */ /* 0x000fc60000764270 */
[----:B------:R-:W-:-:S05]  /*33a0*/  FFMA R5, R52, R23, R5 ;  /* 0x0000001734057223 */ /* 0x000fca0000000005 */
[----:B------:R-:W-:-:S04]  /*33b0*/  F2FP.F16.F32.PACK_AB R5, RZ, R5 ;  /* 0x00000005ff05723e */ /* 0x000fc800000000ff */
[----:B0-----:R-:W-:Y:S01]  /*33c0*/  PRMT R14, R5, 0x7610, R14 ;  /* 0x00007610050e7816 */ /* 0x001fe2000000000e */
[----:B------:R-:W-:-:S05]  /*33d0*/  @P2 IMAD.MOV.U32 R5, RZ, RZ, R9 ;  /* 0x000000ffff052224 */ /* 0x000fca00078e0009 */
[----:B------:R0:W-:Y:S01]  /*33e0*/  @P2 STG.E.U16 desc[UR36][R4.64+0x70], R14 ;  /* 0x0000700e04002986 */ /* 0x0001e2000c101524 */
[----:B------:R-:W-:Y:S05]  /*33f0*/  @!P3 BRA `(.L_x_86) ;  /* 0x000000000004b947 */ /* 0x000fea0003800000 */
[----:B------:R0:W5:Y:S02]  /*3400*/  LDG.E.LTC128B.U16 R24, desc[UR36][R6.64+0x72] ;  /* 0x0000722406187981 */ /* 0x000164000c1e1520 */
.L_x_86:
[----:B------:R-:W-:Y:S05]  /*3410*/  BSYNC B1 ;  /* 0x0000000000017941 */ /* 0x000fea0003800000 */
.L_x_85:
        /* <DEDUP_REMOVED lines=9> */
.L_x_88:
[----:B------:R-:W-:Y:S05]  /*34b0*/  BSYNC B1 ;  /* 0x0000000000017941 */ /* 0x000fea0003800000 */
.L_x_87:
[----:B-----5:R-:W-:Y:S01]  /*34c0*/  HADD2.F32 R5, -RZ, R24.H0_H0 ;  /* 0x20000018ff057230 */ /* 0x020fe20000004100 */
[----:B------:R-:W-:Y:S01]  /*34d0*/  ISETP.GT.AND P0, PT, R3, 0x8, P0 ;  /* 0x000000080300780c */ /* 0x000fe20000704270 */
[----:B0-----:R-:W-:Y:S01]  /*34e0*/  @P1 IMAD.MOV.U32 R4, RZ, RZ, R12 ;  /* 0x000000ffff041224 */ /* 0x001fe200078e000c */
[----:B------:R-:W-:Y:S02]  /*34f0*/  BSSY B1, `(.L_x_89) ;  /* 0x0000009000017945 */ /* 0x000fe40003800000 */
[----:B------:R-:W-:-:S04]  /*3500*/  FMUL R5, R5, R56 ;  /* 0x0000003805057220 */ /* 0x000fc80000400000 */
[----:B------:R-:W-:-:S05]  /*3510*/  FFMA R5, R54, R23, R5 ;  /* 0x0000001736057223 */ /* 0x000fca0000000005 */
[----:B------:R-:W-:-:S04]  /*3520*/  F2FP.F16.F32.PACK_AB R5, RZ, R5 ;  /* 0x00000005ff05723e */ /* 0x000fc800000000ff */
[----:B-1-3--:R-:W-:Y:S01]  /*3530*/  PRMT R6, R5, 0x7610, R6 ;  /* 0x0000761005067816 */ /* 0x00afe20000000006 */
[----:B------:R-:W-:-:S05]  /*3540*/  @P1 IMAD.MOV.U32 R5, RZ, RZ, R13 ;  /* 0x000000ffff051224 */ /* 0x000fca00078e000d */
[----:B------:R0:W-:Y:S01]  /*3550*/  @P1 STG.E.U16 desc[UR36][R4.64+0x70], R6 ;  /* 0x0000700604001986 */ /* 0x0001e2000c101524 */
[----:B------:R-:W-:Y:S05]  /*3560*/  @!P0 BRA `(.L_x_90) ;  /* 0x0000000000048947 */ /* 0x000fea0003800000 */
[----:B------:R1:W5:Y:S02]  /*3570*/  LDG.E.LTC128B.U16 R24, desc[UR36][R10.64+0x72] ;  /* 0x000072240a187981 */ /* 0x000364000c1e1520 */
.L_x_90:
[----:B------:R-:W-:Y:S05]  /*3580*/  BSYNC B1 ;  /* 0x0000000000017941 */ /* 0x000fea0003800000 */
.L_x_89:
[----:B------:R-:W-:Y:S05]  /*3590*/  @!P0 BRA `(.L_x_91) ;  /* 0x0000000800a88947 */ /* 0x000fea0003800000 */
[----:B-----5:R-:W-:-:S05]  /*35a0*/  HADD2.F32 R3, -RZ, R24.H0_H0 ;  /* 0x20000018ff037230 */ /* 0x020fca0000004100 */
[----:B0-----:R-:W-:-:S04]  /*35b0*/  FMUL R4, R3, R56 ;  /* 0x0000003803047220 */ /* 0x001fc80000400000 */
[----:B------:R-:W-:-:S05]  /*35c0*/  FFMA R4, R55, R23, R4 ;  /* 0x0000001737047223 */ /* 0x000fca0000000004 */
[----:B------:R-:W-:-:S05]  /*35d0*/  F2FP.F16.F32.PACK_AB R4, RZ, R4 ;  /* 0x00000004ff04723e */ /* 0x000fca00000000ff */
[----:B------:R3:W-:Y:S01]  /*35e0*/  STG.E.U16 desc[UR36][R12.64+0x72], R4 ;  /* 0x000072040c007986 */ /* 0x0007e2000c101524 */
[----:B------:R-:W-:Y:S05]  /*35f0*/  BRA `(.L_x_91) ;  /* 0x0000000800907947 */ /* 0x000fea0003800000 */
.L_x_30:
[----:B------:R-:W-:Y:S01]  /*3600*/  ISETP.GT.AND P0, PT, R4, 0x1, PT ;  /* 0x000000010400780c */ /* 0x000fe20003f04270 */
[----:B------:R-:W-:Y:S01]  /*3610*/  ULDC.64 UR4, c[0x0][0x5c0] ;  /* 0x0001700000047ab9 */ /* 0x000fe20000000a00 */
[-C--:B------:R-:W-:Y:S01]  /*3620*/  FMUL R24, R24, R23.reuse ;  /* 0x0000001718187220 */ /* 0x080fe20000400000 */
[-C--:B------:R-:W-:Y:S01]  /*3630*/  FMUL R25, R25, R23.reuse ;  /* 0x0000001719197220 */ /* 0x080fe20000400000 */
[----:B------:R-:W-:Y:S01]  /*3640*/  ISETP.GT.AND P3, PT, R3, RZ, P0 ;  /* 0x000000ff0300720c */ /* 0x000fe20000764270 */
[-C--:B------:R-:W-:Y:S01]  /*3650*/  FMUL R26, R26, R23.reuse ;  /* 0x000000171a1a7220 */ /* 0x080fe20000400000 */
[----:B------:R-:W-:Y:S01]  /*3660*/  LEA R6, P4, R58, UR4, 0x1 ;  /* 0x000000043a067c11 */ /* 0x000fe2000f8808ff */
[-C--:B------:R-:W-:Y:S01]  /*3670*/  FMUL R27, R27, R23.reuse ;  /* 0x000000171b1b7220 */ /* 0x080fe20000400000 */
[----:B------:R-:W-:Y:S01]  /*3680*/  F2FP.F16.F32.PACK_AB R24, RZ, R24 ;  /* 0x00000018ff18723e */ /* 0x000fe200000000ff */
[-C--:B------:R-:W-:Y:S01]  /*3690*/  FMUL R28, R28, R23.reuse ;  /* 0x000000171c1c7220 */ /* 0x080fe20000400000 */
[----:B------:R-:W-:Y:S01]  /*36a0*/  LEA.HI.X R7, R58, UR5, R75, 0x1, P4 ;  /* 0x000000053a077c11 */ /* 0x000fe2000a0f0c4b */
[----:B------:R-:W-:Y:S01]  /*36b0*/  FMUL R29, R29, R23 ;  /* 0x000000171d1d7220 */ /* 0x000fe20000400000 */
[----:B------:R-:W-:Y:S01]  /*36c0*/  F2FP.F16.F32.PACK_AB R25, RZ, R25 ;  /* 0x00000019ff19723e */ /* 0x000fe200000000ff */
[-C--:B------:R-:W-:Y:S01]  /*36d0*/  FMUL R30, R30, R23.reuse ;  /* 0x000000171e1e7220 */ /* 0x080fe20000400000 */
[----:B------:R-:W-:Y:S01]  /*36e0*/  SHF.L.U64.HI R67, R66, 0x4, R67 ;  /* 0x0000000442437819 */ /* 0x000fe20000010243 */
[----:B------:R-:W-:Y:S01]  /*36f0*/  @P1 STG.E.U16 desc[UR36][R6.64], R24 ;  /* 0x0000001806001986 */ /* 0x000fe2000c101524 */
[----:B------:R-:W-:Y:S01]  /*3700*/  ISETP.GT.AND P1, PT, R4, 0x8, PT ;  /* 0x000000080400780c */ /* 0x000fe20003f24270 */
[-C--:B------:R-:W-:Y:S01]  /*3710*/  FMUL R31, R31, R23.reuse ;  /* 0x000000171f1f7220 */ /* 0x080fe20000400000 */
[C---:B------:R-:W-:Y:S01]  /*3720*/  ISETP.GT.AND P4, PT, R3.reuse, 0x8, P0 ;  /* 0x000000080300780c */ /* 0x040fe20000784270 */
[----:B------:R-:W-:Y:S01]  /*3730*/  @P3 STG.E.U16 desc[UR36][R6.64+0x2], R25 ;  /* 0x0000021906003986 */ /* 0x000fe2000c101524 */
[----:B------:R-:W-:Y:S01]  /*3740*/  LEA R8, P3, R66, R6, 0x4 ;  /* 0x0000000642087211 */ /* 0x000fe200078620ff */
[-C--:B------:R-:W-:Y:S01]  /*3750*/  FMUL R32, R32, R23.reuse ;  /* 0x0000001720207220 */ /* 0x080fe20000400000 */
[----:B------:R-:W-:Y:S01]  /*3760*/  ISETP.GT.AND P2, PT, R3, 0x8, P2 ;  /* 0x000000080300780c */ /* 0x000fe20001744270 */
[-C--:B------:R-:W-:Y:S01]  /*3770*/  FMUL R33, R33, R23.reuse ;  /* 0x0000001721217220 */ /* 0x080fe20000400000 */
[----:B------:R-:W-:Y:S01]  /*3780*/  ISETP.GT.AND P0, PT, R4, 0x9, PT ;  /* 0x000000090400780c */ /* 0x000fe20003f04270 */
[----:B------:R-:W-:Y:S01]  /*3790*/  IMAD.X R9, R67, 0x1, R7, P3 ;  /* 0x0000000143097824 */ /* 0x000fe200018e0607 */
[C---:B------:R-:W-:Y:S01]  /*37a0*/  ISETP.GT.AND P5, PT, R3.reuse, RZ, P1 ;  /* 0x000000ff0300720c */ /* 0x040fe20000fa4270 */
[-C--:B------:R-:W-:Y:S01]  /*37b0*/  FMUL R34, R34, R23.reuse ;  /* 0x0000001722227220 */ /* 0x080fe20000400000 */
[----:B------:R-:W-:Y:S01]  /*37c0*/  ISETP.GT.AND P3, PT, R3, RZ, P0 ;  /* 0x000000ff0300720c */ /* 0x000fe20000764270 */
[-C--:B------:R-:W-:Y:S01]  /*37d0*/  FMUL R35, R35, R23.reuse ;  /* 0x0000001723237220 */ /* 0x080fe20000400000 */
[----:B------:R-:W-:Y:S01]  /*37e0*/  F2FP.F16.F32.PACK_AB R26, RZ, R26 ;  /* 0x0000001aff1a723e */ /* 0x000fe200000000ff */
[----:B------:R-:W-:Y:S01]  /*37f0*/  FMUL R36, R36, R23 ;  /* 0x0000001724247220 */ /* 0x000fe20000400000 */
[----:B------:R-:W-:Y:S01]  /*3800*/  F2FP.F16.F32.PACK_AB R27, RZ, R27 ;  /* 0x0000001bff1b723e */ /* 0x000fe200000000ff */
[----:B------:R-:W-:Y:S01]  /*3810*/  FMUL R37, R37, R23 ;  /* 0x0000001725257220 */ /* 0x000fe20000400000 */
[----:B------:R-:W-:Y:S01]  /*3820*/  F2FP.F16.F32.PACK_AB R28, RZ, R28 ;  /* 0x0000001cff1c723e */ /* 0x000fe200000000ff */
[----:B------:R-:W-:Y:S01]  /*3830*/  @P2 STG.E.U16 desc[UR36][R8.64], R26 ;  /* 0x0000001a08002986 */ /* 0x000fe2000c101524 */
[----:B------:R-:W-:Y:S01]  /*3840*/  F2FP.F16.F32.PACK_AB R29, RZ, R29 ;  /* 0x0000001dff1d723e */ /* 0x000fe200000000ff */
[-C--:B------:R-:W-:Y:S01]  /*3850*/  FMUL R38, R38, R23.reuse ;  /* 0x0000001726267220 */ /* 0x080fe20000400000 */
[----:B------:R-:W-:Y:S01]  /*3860*/  ISETP.GT.AND P2, PT, R3, 0x8, P1 ;  /* 0x000000080300780c */ /* 0x000fe20000f44270 */
[----:B------:R-:W-:Y:S01]  /*3870*/  @P4 STG.E.U16 desc[UR36][R8.64+0x2], R27 ;  /* 0x0000021b08004986 */ /* 0x000fe2000c101524 */
[----:B------:R-:W-:Y:S01]  /*3880*/  ISETP.GT.AND P1, PT, R4, 0x10, PT ;  /* 0x000000100400780c */ /* 0x000fe20003f24270 */
[-C--:B------:R-:W-:Y:S01]  /*3890*/  FMUL R39, R39, R23.reuse ;  /* 0x0000001727277220 */ /* 0x080fe20000400000 */
[----:B------:R-:W-:Y:S01]  /*38a0*/  F2FP.F16.F32.PACK_AB R30, RZ, R30 ;  /* 0x0000001eff1e723e */ /* 0x000fe200000000ff */
[----:B------:R-:W-:Y:S01]  /*38b0*/  @P5 STG.E.U16 desc[UR36][R6.64+0x10], R28 ;  /* 0x0000101c06005986 */ /* 0x000fe2000c101524 */
[C---:B------:R-:W-:Y:S01]  /*38c0*/  ISETP.GT.AND P4, PT, R3.reuse, RZ, P1 ;  /* 0x000000ff0300720c */ /* 0x040fe20000f84270 */
[----:B------:R-:W-:Y:S01]  /*38d0*/  FMUL R40, R40, R23 ;  /* 0x0000001728287220 */ /* 0x000fe20000400000 */
[----:B------:R-:W-:Y:S01]  /*38e0*/  F2FP.F16.F32.PACK_AB R31, RZ, R31 ;  /* 0x0000001fff1f723e */ /* 0x000fe200000000ff */
[----:B------:R-:W-:Y:S01]  /*38f0*/  @P3 STG.E.U16 desc[UR36][R6.64+0x12], R29 ;  /* 0x0000121d06003986 */ /* 0x000fe2000c101524 */
[----:B------:R-:W-:Y:S01]  /*3900*/  ISETP.GT.AND P3, PT, R3, 0x8, P0 ;  /* 0x000000080300780c */ /* 0x000fe20000764270 */
[-C--:B------:R-:W-:Y:S01]  /*3910*/  FMUL R41, R41, R23.reuse ;  /* 0x0000001729297220 */ /* 0x080fe20000400000 */
[----:B------:R-:W-:Y:S01]  /*3920*/  ISETP.GT.AND P0, PT, R4, 0x11, PT ;  /* 0x000000110400780c */ /* 0x000fe20003f04270 */
[----:B------:R-:W-:Y:S01]  /*3930*/  @P2 STG.E.U16 desc[UR36][R8.64+0x10], R30 ;  /* 0x0000101e08002986 */ /* 0x000fe2000c101524 */
[----:B------:R-:W-:Y:S01]  /*3940*/  F2FP.F16.F32.PACK_AB R32, RZ, R32 ;  /* 0x00000020ff20723e */ /* 0x000fe200000000ff */
[-C--:B------:R-:W-:Y:S01]  /*3950*/  FMUL R42, R42, R23.reuse ;  /* 0x000000172a2a7220 */ /* 0x080fe20000400000 */
[----:B------:R-:W-:Y:S01]  /*3960*/  ISETP.GT.AND P5, PT, R3, RZ, P0 ;  /* 0x000000ff0300720c */ /* 0x000fe200007a4270 */
[-C--:B------:R-:W-:Y:S01]  /*3970*/  FMUL R43, R43, R23.reuse ;  /* 0x000000172b2b7220 */ /* 0x080fe20000400000 */
[----:B------:R-:W-:Y:S01]  /*3980*/  ISETP.GT.AND P2, PT, R3, 0x8, P1 ;  /* 0x000000080300780c */ /* 0x000fe20000f44270 */
[-C--:B------:R-:W-:Y:S01]  /*3990*/  FMUL R44, R44, R23.reuse ;  /* 0x000000172c2c7220 */ /* 0x080fe20000400000 */
[----:B------:R-:W-:Y:S01]  /*39a0*/  ISETP.GT.AND P1, PT, R4, 0x18, PT ;  /* 0x000000180400780c */ /* 0x000fe20003f24270 */
[----:B------:R-:W-:Y:S01]  /*39b0*/  FMUL R45, R45, R23 ;  /* 0x000000172d2d7220 */ /* 0x000fe20000400000 */
[----:B------:R-:W-:Y:S01]  /*39c0*/  F2FP.F16.F32.PACK_AB R33, RZ, R33 ;  /* 0x00000021ff21723e */ /* 0x000fe200000000ff */
[----:B------:R-:W-:Y:S01]  /*39d0*/  @P3 STG.E.U16 desc[UR36][R8.64+0x12], R31 ;  /* 0x0000121f08003986 */ /* 0x000fe2000c101524 */
[C---:B------:R-:W-:Y:S01]  /*39e0*/  ISETP.GT.AND P3, PT, R3.reuse, 0x8, P0 ;  /* 0x000000080300780c */ /* 0x040fe20000764270 */
[-C--:B------:R-:W-:Y:S01]  /*39f0*/  FMUL R46, R46, R23.reuse ;  /* 0x000000172e2e7220 */ /* 0x080fe20000400000 */
[----:B------:R-:W-:Y:S01]  /*3a00*/  ISETP.GT.AND P0, PT, R4, 0x19, PT ;  /* 0x000000190400780c */ /* 0x000fe20003f04270 */
[----:B------:R-:W-:Y:S01]  /*3a10*/  @P4 STG.E.U16 desc[UR36][R6.64+0x20], R32 ;  /* 0x0000202006004986 */ /* 0x000fe2000c101524 */
[----:B------:R-:W-:Y:S01]  /*3a20*/  ISETP.GT.AND P4, PT, R3, RZ, P1 ;  /* 0x000000ff0300720c */ /* 0x000fe20000f84270 */
[-C--:B------:R-:W-:Y:S01]  /*3a30*/  FMUL R47, R47, R23.reuse ;  /* 0x000000172f2f7220 */ /* 0x080fe20000400000 */
[----:B------:R-:W-:Y:S01]  /*3a40*/  F2FP.F16.F32.PACK_AB R34, RZ, R34 ;  /* 0x00000022ff22723e */ /* 0x000fe200000000ff */
[----:B------:R-:W-:Y:S01]  /*3a50*/  @P5 STG.E.U16 desc[UR36][R6.64+0x22], R33 ;  /* 0x0000222106005986 */ /* 0x000fe2000c101524 */
[----:B------:R-:W-:Y:S01]  /*3a60*/  ISETP.GT.AND P5, PT, R3, RZ, P0 ;  /* 0x000000ff0300720c */ /* 0x000fe200007a4270 */
[----:B------:R-:W-:Y:S01]  /*3a70*/  FMUL R48, R48, R23 ;  /* 0x0000001730307220 */ /* 0x000fe20000400000 */
[----:B------:R-:W-:Y:S01]  /*3a80*/  F2FP.F16.F32.PACK_AB R35, RZ, R35 ;  /* 0x00000023ff23723e */ /* 0x000fe200000000ff */
[----:B------:R-:W-:Y:S01]  /*3a90*/  @P2 STG.E.U16 desc[UR36][R8.64+0x20], R34 ;  /* 0x0000202208002986 */ /* 0x000fe2000c101524 */
[----:B------:R-:W-:Y:S01]  /*3aa0*/  F2FP.F16.F32.PACK_AB R36, RZ, R36 ;  /* 0x00000024ff24723e */ /* 0x000fe200000000ff */
[-C--:B------:R-:W-:Y:S01]  /*3ab0*/  FMUL R49, R49, R23.reuse ;  /* 0x0000001731317220 */ /* 0x080fe20000400000 */
[C---:B------:R-:W-:Y:S01]  /*3ac0*/  ISETP.GT.AND P2, PT, R3.reuse, 0x8, P1 ;  /* 0x000000080300780c */ /* 0x040fe20000f44270 */
[----:B------:R-:W-:Y:S01]  /*3ad0*/  @P3 STG.E.U16 desc[UR36][R8.64+0x22], R35 ;  /* 0x0000222308003986 */ /* 0x000fe2000c101524 */
[----:B------:R-:W-:Y:S01]  /*3ae0*/  ISETP.GT.AND P1, PT, R4, 0x20, PT ;  /* 0x000000200400780c */ /* 0x000fe20003f24270 */
[----:B------:R-:W-:Y:S01]  /*3af0*/  FMUL R50, R50, R23 ;  /* 0x0000001732327220 */ /* 0x000fe20000400000 */
[----:B------:R-:W-:Y:S01]  /*3b00*/  F2FP.F16.F32.PACK_AB R37, RZ, R37 ;  /* 0x00000025ff25723e */ /* 0x000fe200000000ff */
[----:B------:R-:W-:Y:S01]  /*3b10*/  @P4 STG.E.U16 desc[UR36][R6.64+0x30], R36 ;  /* 0x0000302406004986 */ /* 0x000fe2000c101524 */
[----:B------:R-:W-:Y:S01]  /*3b20*/  ISETP.GT.AND P3, PT, R3, 0x8, P0 ;  /* 0x000000080300780c */ /* 0x000fe20000764270 */
[-C--:B------:R-:W-:Y:S01]  /*3b30*/  FMUL R51, R51, R23.reuse ;  /* 0x0000001733337220 */ /* 0x080fe20000400000 */
[----:B------:R-:W-:Y:S01]  /*3b40*/  ISETP.GT.AND P0, PT, R4, 0x21, PT ;  /* 0x000000210400780c */ /* 0x000fe20003f04270 */
[----:B------:R-:W-:Y:S01]  /*3b50*/  @P5 STG.E.U16 desc[UR36][R6.64+0x32], R37 ;  /* 0x0000322506005986 */ /* 0x000fe2000c101524 */
        /* <DEDUP_REMOVED lines=10> */
[----:B------:R-:W-:-:S02]  /*3c00*/  F2FP.F16.F32.PACK_AB R41, RZ, R41 ;  /* 0x00000029ff29723e */ /* 0x000fc400000000ff */
[C---:B------:R-:W-:Y:S01]  /*3c10*/  ISETP.GT.AND P1, PT, R3.reuse, 0x8, P1 ;  /* 0x000000080300780c */ /* 0x040fe20000f24270 */
[----:B------:R-:W-:Y:S01]  /*3c20*/  @P3 STG.E.U16 desc[UR36][R8.64+0x32], R39 ;  /* 0x0000322708003986 */ /* 0x000fe2000c101524 */
[C---:B------:R-:W-:Y:S02]  /*3c30*/  ISETP.GT.AND P2, PT, R3.reuse, 0x8, P0 ;  /* 0x000000080300780c */ /* 0x040fe40000744270 */
[C---:B------:R-:W-:Y:S01]  /*3c40*/  ISETP.GT.AND P0, PT, R4.reuse, 0x29, PT ;  /* 0x000000290400780c */ /* 0x040fe20003f04270 */
[----:B------:R-:W-:Y:S01]  /*3c50*/  @P4 STG.E.U16 desc[UR36][R6.64+0x40], R40 ;  /* 0x0000402806004986 */ /* 0x000fe2000c101524 */
[----:B------:R-:W-:Y:S02]  /*3c60*/  ISETP.GT.AND P4, PT, R4, 0x28, PT ;  /* 0x000000280400780c */ /* 0x000fe40003f84270 */
[----:B------:R-:W-:Y:S01]  /*3c70*/  F2FP.F16.F32.PACK_AB R42, RZ, R42 ;  /* 0x0000002aff2a723e */ /* 0x000fe200000000ff */
[----:B------:R-:W-:Y:S01]  /*3c80*/  @P5 STG.E.U16 desc[UR36][R6.64+0x42], R41 ;  /* 0x0000422906005986 */ /* 0x000fe2000c101524 */
[----:B------:R-:W-:-:S02]  /*3c90*/  ISETP.GT.AND P5, PT, R3, RZ, P4 ;  /* 0x000000ff0300720c */ /* 0x000fc400027a4270 */
[C---:B------:R-:W-:Y:S01]  /*3ca0*/  ISETP.GT.AND P3, PT, R3.reuse, RZ, P0 ;  /* 0x000000ff0300720c */ /* 0x040fe20000764270 */
[----:B------:R-:W-:Y:S01]  /*3cb0*/  @P1 STG.E.U16 desc[UR36][R8.64+0x40], R42 ;  /* 0x0000402a08001986 */ /* 0x000fe2000c101524 */
[----:B------:R-:W-:Y:S02]  /*3cc0*/  F2FP.F16.F32.PACK_AB R43, RZ, R43 ;  /* 0x0000002bff2b723e */ /* 0x000fe400000000ff */
[----:B------:R-:W-:Y:S02]  /*3cd0*/  F2FP.F16.F32.PACK_AB R44, RZ, R44 ;  /* 0x0000002cff2c723e */ /* 0x000fe400000000ff */
[C---:B------:R-:W-:Y:S01]  /*3ce0*/  ISETP.GT.AND P4, PT, R3.reuse, 0x8, P4 ;  /* 0x000000080300780c */ /* 0x040fe20002784270 */
[----:B------:R-:W-:Y:S01]  /*3cf0*/  @P2 STG.E.U16 desc[UR36][R8.64+0x42], R43 ;  /* 0x0000422b08002986 */ /* 0x000fe2000c101524 */
[----:B------:R-:W-:Y:S02]  /*3d00*/  F2FP.F16.F32.PACK_AB R45, RZ, R45 ;  /* 0x0000002dff2d723e */ /* 0x000fe400000000ff */
[----:B------:R-:W-:Y:S01]  /*3d10*/  ISETP.GT.AND P2, PT, R4, 0x31, PT ;  /* 0x000000310400780c */ /* 0x000fe20003f44270 */
[----:B------:R-:W-:Y:S01]  /*3d20*/  @P5 STG.E.U16 desc[UR36][R6.64+0x50], R44 ;  /* 0x0000502c06005986 */ /* 0x000fe2000c101524 */
[----:B------:R-:W-:-:S02]  /*3d30*/  ISETP.GT.AND P5, PT, R3, 0x8, P0 ;  /* 0x000000080300780c */ /* 0x000fc400007a4270 */
[C---:B------:R-:W-:Y:S01]  /*3d40*/  ISETP.GT.AND P1, PT, R4.reuse, 0x38, PT ;  /* 0x000000380400780c */ /* 0x040fe20003f24270 */
[----:B------:R-:W-:Y:S01]  /*3d50*/  @P3 STG.E.U16 desc[UR36][R6.64+0x52], R45 ;  /* 0x0000522d06003986 */ /* 0x000fe2000c101524 */
[C---:B------:R-:W-:Y:S02]  /*3d60*/  ISETP.GT.AND P3, PT, R4.reuse, 0x30, PT ;  /* 0x000000300400780c */ /* 0x040fe40003f64270 */
[----:B------:R-:W-:Y:S01]  /*3d70*/  ISETP.GT.AND P0, PT, R4, 0x39, PT ;  /* 0x000000390400780c */ /* 0x000fe20003f04270 */
[----:B------:R-:W-:Y:S01]  /*3d80*/  @P4 IMAD.MOV.U32 R4, RZ, RZ, R8 ;  /* 0x000000ffff044224 */ /* 0x000fe200078e0008 */
[----:B------:R-:W-:Y:S01]  /*3d90*/  F2FP.F16.F32.PACK_AB R46, RZ, R46 ;  /* 0x0000002eff2e723e */ /* 0x000fe200000000ff */
[----:B------:R-:W-:Y:S01]  /*3da0*/  @P4 IMAD.MOV.U32 R5, RZ, RZ, R9 ;  /* 0x000000ffff054224 */ /* 0x000fe200078e0009 */
[----:B------:R-:W-:Y:S02]  /*3db0*/  F2FP.F16.F32.PACK_AB R47, RZ, R47 ;  /* 0x0000002fff2f723e */ /* 0x000fe400000000ff */
[----:B------:R-:W-:-:S02]  /*3dc0*/  F2FP.F16.F32.PACK_AB R48, RZ, R48 ;  /* 0x00000030ff30723e */ /* 0x000fc400000000ff */
[----:B------:R0:W-:Y:S01]  /*3dd0*/  @P4 STG.E.U16 desc[UR36][R4.64+0x50], R46 ;  /* 0x0000502e04004986 */ /* 0x0001e2000c101524 */
[C---:B------:R-:W-:Y:S02]  /*3de0*/  ISETP.GT.AND P4, PT, R3.reuse, RZ, P2 ;  /* 0x000000ff0300720c */ /* 0x040fe40001784270 */
[----:B------:R-:W-:Y:S02]  /*3df0*/  F2FP.F16.F32.PACK_AB R49, RZ, R49 ;  /* 0x00000031ff31723e */ /* 0x000fe400000000ff */
[----:B------:R-:W-:Y:S02]  /*3e00*/  ISETP.GT.AND P2, PT, R3, 0x8, P2 ;  /* 0x000000080300780c */ /* 0x000fe40001744270 */
[----:B------:R-:W-:Y:S02]  /*3e10*/  F2FP.F16.F32.PACK_AB R50, RZ, R50 ;  /* 0x00000032ff32723e */ /* 0x000fe400000000ff */
[----:B------:R-:W-:Y:S02]  /*3e20*/  F2FP.F16.F32.PACK_AB R51, RZ, R51 ;  /* 0x00000033ff33723e */ /* 0x000fe400000000ff */
[----:B------:R-:W-:Y:S01]  /*3e30*/  F2FP.F16.F32.PACK_AB R52, RZ, R52 ;  /* 0x00000034ff34723e */ /* 0x000fe200000000ff */
[----:B0-----:R-:W-:Y:S01]  /*3e40*/  @P5 IMAD.MOV.U32 R4, RZ, RZ, R8 ;  /* 0x000000ffff045224 */ /* 0x001fe200078e0008 */
[----:B------:R-:W-:Y:S01]  /*3e50*/  F2FP.F16.F32.PACK_AB R53, RZ, R53 ;  /* 0x00000035ff35723e */ /* 0x000fe200000000ff */
[----:B------:R-:W-:Y:S01]  /*3e60*/  @P5 IMAD.MOV.U32 R5, RZ, RZ, R9 ;  /* 0x000000ffff055224 */ /* 0x000fe200078e0009 */
[----:B------:R-:W-:-:S02]  /*3e70*/  F2FP.F16.F32.PACK_AB R54, RZ, R54 ;  /* 0x00000036ff36723e */ /* 0x000fc400000000ff */
[----:B------:R-:W-:Y:S02]  /*3e80*/  F2FP.F16.F32.PACK_AB R55, RZ, R55 ;  /* 0x00000037ff37723e */ /* 0x000fe400000000ff */
[----:B------:R0:W-:Y:S01]  /*3e90*/  @P5 STG.E.U16 desc[UR36][R4.64+0x52], R47 ;  /* 0x0000522f04005986 */ /* 0x0001e2000c101524 */
[C---:B------:R-:W-:Y:S02]  /*3ea0*/  ISETP.GT.AND P5, PT, R3.reuse, RZ, P3 ;  /* 0x000000ff0300720c */ /* 0x040fe40001fa4270 */
[----:B------:R-:W-:-:S11]  /*3eb0*/  ISETP.GT.AND P3, PT, R3, 0x8, P3 ;  /* 0x000000080300780c */ /* 0x000fd60001f64270 */
[----:B0-----:R-:W-:Y:S02]  /*3ec0*/  @P5 IMAD.MOV.U32 R4, RZ, RZ, R6 ;  /* 0x000000ffff045224 */ /* 0x001fe400078e0006 */
[----:B------:R-:W-:-:S05]  /*3ed0*/  @P5 IMAD.MOV.U32 R5, RZ, RZ, R7 ;  /* 0x000000ffff055224 */ /* 0x000fca00078e0007 */
[----:B------:R0:W-:Y:S01]  /*3ee0*/  @P5 STG.E.U16 desc[UR36][R4.64+0x60], R48 ;  /* 0x0000603004005986 */ /* 0x0001e2000c101524 */
[C---:B------:R-:W-:Y:S02]  /*3ef0*/  ISETP.GT.AND P5, PT, R3.reuse, RZ, P0 ;  /* 0x000000ff0300720c */ /* 0x040fe400007a4270 */
[----:B------:R-:W-:Y:S01]  /*3f00*/  ISETP.GT.AND P0, PT, R3, 0x8, P0 ;  /* 0x000000080300780c */ /* 0x000fe20000704270 */
[----:B0-----:R-:W-:Y:S02]  /*3f10*/  @P4 IMAD.MOV.U32 R4, RZ, RZ, R6 ;  /* 0x000000ffff044224 */ /* 0x001fe400078e0006 */
[----:B------:R-:W-:-:S05]  /*3f20*/  @P4 IMAD.MOV.U32 R5, RZ, RZ, R7 ;  /* 0x000000ffff054224 */ /* 0x000fca00078e0007 */
[----:B------:R0:W-:Y:S01]  /*3f30*/  @P4 STG.E.U16 desc[UR36][R4.64+0x62], R49 ;  /* 0x0000623104004986 */ /* 0x0001e2000c101524 */
[C---:B------:R-:W-:Y:S02]  /*3f40*/  ISETP.GT.AND P4, PT, R3.reuse, RZ, P1 ;  /* 0x000000ff0300720c */ /* 0x040fe40000f84270 */
[----:B------:R-:W-:Y:S01]  /*3f50*/  ISETP.GT.AND P1, PT, R3, 0x8, P1 ;  /* 0x000000080300780c */ /* 0x000fe20000f24270 */
[----:B0-----:R-:W-:Y:S02]  /*3f60*/  @P3 IMAD.MOV.U32 R4, RZ, RZ, R8 ;  /* 0x000000ffff043224 */ /* 0x001fe400078e0008 */
[----:B------:R-:W-:-:S05]  /*3f70*/  @P3 IMAD.MOV.U32 R5, RZ, RZ, R9 ;  /* 0x000000ffff053224 */ /* 0x000fca00078e0009 */
[----:B------:R0:W-:Y:S02]  /*3f80*/  @P3 STG.E.U16 desc[UR36][R4.64+0x60], R50 ;  /* 0x0000603204003986 */ /* 0x0001e4000c101524 */
[----:B0-----:R-:W-:Y:S02]  /*3f90*/  @P2 IMAD.MOV.U32 R4, RZ, RZ, R8 ;  /* 0x000000ffff042224 */ /* 0x001fe400078e0008 */
[----:B------:R-:W-:-:S05]  /*3fa0*/  @P2 IMAD.MOV.U32 R5, RZ, RZ, R9 ;  /* 0x000000ffff052224 */ /* 0x000fca00078e0009 */
[----:B------:R0:W-:Y:S02]  /*3fb0*/  @P2 STG.E.U16 desc[UR36][R4.64+0x62], R51 ;  /* 0x0000623304002986 */ /* 0x0001e4000c101524 */
[----:B0-----:R-:W-:Y:S02]  /*3fc0*/  @P4 IMAD.MOV.U32 R4, RZ, RZ, R6 ;  /* 0x000000ffff044224 */ /* 0x001fe400078e0006 */
[----:B------:R-:W-:-:S05]  /*3fd0*/  @P4 IMAD.MOV.U32 R5, RZ, RZ, R7 ;  /* 0x000000ffff054224 */ /* 0x000fca00078e0007 */
[----:B------:R0:W-:Y:S04]  /*3fe0*/  @P4 STG.E.U16 desc[UR36][R4.64+0x70], R52 ;  /* 0x0000703404004986 */ /* 0x0001e8000c101524 */
[----:B------:R1:W-:Y:S01]  /*3ff0*/  @P5 STG.E.U16 desc[UR36][R6.64+0x72], R53 ;  /* 0x0000723506005986 */ /* 0x0003e2000c101524 */
[----:B0-----:R-:W-:Y:S02]  /*4000*/  @P1 IMAD.MOV.U32 R4, RZ, RZ, R8 ;  /* 0x000000ffff041224 */ /* 0x001fe400078e0008 */
[----:B------:R-:W-:-:S05]  /*4010*/  @P1 IMAD.MOV.U32 R5, RZ, RZ, R9 ;  /* 0x000000ffff051224 */ /* 0x000fca00078e0009 */
[----:B------:R1:W-:Y:S04]  /*4020*/  @P1 STG.E.U16 desc[UR36][R4.64+0x70], R54 ;  /* 0x0000703604001986 */ /* 0x0003e8000c101524 */
[----:B------:R1:W-:Y:S02]  /*4030*/  @P0 STG.E.U16 desc[UR36][R8.64+0x72], R55 ;  /* 0x0000723708000986 */ /* 0x0003e4000c101524 */
.L_x_91:
[----:B------:R-:W-:Y:S05]  /*4040*/  BSYNC B0 ;  /* 0x0000000000007941 */ /* 0x000fea0003800000 */
.L_x_29:
[----:B------:R-:W-:Y:S01]  /*4050*/  ULDC UR4, c[0x0][0xc] ;  /* 0x0000030000047ab9 */ /* 0x000fe20000000800 */
[----:B------:R-:W-:Y:S01]  /*4060*/  ULDC UR5, c[0x0][0x10] ;  /* 0x0000040000057ab9 */ /* 0x000fe20000000800 */
[----:B------:R-:W0:Y:S01]  /*4070*/  LDC R3, c[0x0][0x14] ;  /* 0x00000500ff037b82 */ /* 0x000e220000000800 */
[----:B------:R-:W-:Y:S01]  /*4080*/  UIMAD.WIDE.U32 UR4, UR4, UR5, URZ ;  /* 0x00000005040472a5 */ /* 0x000fe2000f8e003f */
[----:B------:R-:W-:Y:S02]  /*4090*/  IMAD.MOV.U32 R59, RZ, RZ, -0x1 ;  /* 0xffffffffff3b7424 */ /* 0x000fe400078e00ff */
[----:B------:R-:W-:-:S03]  /*40a0*/  IMAD.MOV.U32 R57, RZ, RZ, -0x1 ;  /* 0xffffffffff397424 */ /* 0x000fc600078e00ff */
[----:B0-----:R-:W-:-:S04]  /*40b0*/  IMAD.WIDE.U32 R16, R3, UR4, R16 ;  /* 0x0000000403107c25 */ /* 0x001fc8000f8e0010 */
[----:B------:R-:W-:Y:S01]  /*40c0*/  IMAD R3, R3, UR5, RZ ;  /* 0x0000000503037c24 */ /* 0x000fe2000f8e02ff */
[----:B------:R-:W-:Y:S02]  /*40d0*/  ULDC.64 UR4, c[0x0][0x650] ;  /* 0x0001940000047ab9 */ /* 0x000fe40000000a00 */
[----:B------:R-:W-:Y:S01]  /*40e0*/  ISETP.GE.U32.AND P0, PT, R16, UR4, PT ;  /* 0x0000000410007c0c */ /* 0x000fe2000bf06070 */
[--C-:B------:R-:W-:Y:S01]  /*40f0*/  IMAD.IADD R17, R17, 0x1, R3.reuse ;  /* 0x0000000111117824 */ /* 0x100fe200078e0203 */
[----:B------:R-:W-:-:S04]  /*4100*/  PRMT R3, RZ, 0x7610, R3 ;  /* 0x00007610ff037816 */ /* 0x000fc80000000003 */
[----:B------:R-:W-:-:S13]  /*4110*/  ISETP.GE.U32.AND.EX P0, PT, R17, UR5, PT, P0 ;  /* 0x0000000511007c0c */ /* 0x000fda000bf06100 */
[----:B------:R-:W-:Y:S05]  /*4120*/  @P0 BRA `(.L_x_92) ;  /* 0x0000000400640947 */ /* 0x000fea0003800000 */
[----:B---3--:R-:W0:Y:S01]  /*4130*/  S2R R12, SR_CTAID.X ;  /* 0x00000000000c7919 */ /* 0x008e220000002500 */
[----:B-12-4-:R-:W1:Y:S01]  /*4140*/  LDC.64 R10, c[0x0][0x628] ;  /* 0x00018a00ff0a7b82 */ /* 0x016e620000000a00 */
[----:B------:R-:W-:Y:S01]  /*4150*/  ULDC UR4, c[0x0][0x150] ;  /* 0x0000540000047ab9 */ /* 0x000fe20000000800 */
[----:B------:R-:W-:Y:S01]  /*4160*/  IMAD.MOV.U32 R8, RZ, RZ, R16 ;  /* 0x000000ffff087224 */ /* 0x000fe200078e0010 */
[----:B-----5:R-:W2:Y:S01]  /*4170*/  S2R R24, SR_CTAID.Y ;  /* 0x0000000000187919 */ /* 0x020ea20000002600 */
[----:B------:R-:W-:-:S04]  /*4180*/  IMAD.MOV.U32 R9, RZ, RZ, R17 ;  /* 0x000000ffff097224 */ /* 0x000fc800078e0011 */
[----:B------:R-:W3:Y:S08]  /*4190*/  LDC R21, c[0x0][0x144] ;  /* 0x00005100ff157b82 */ /* 0x000ef00000000800 */
[----:B------:R-:W4:Y:S08]  /*41a0*/  LDC R0, c[0x0][0x630] ;  /* 0x00018c00ff007b82 */ /* 0x000f300000000800 */
[----:B------:R-:W2:Y:S01]  /*41b0*/  LDC.64 R14, c[0x0][0x620] ;  /* 0x00018800ff0e7b82 */ /* 0x000ea20000000a00 */
[----:B-1----:R-:W-:-:S04]  /*41c0*/  ISETP.NE.U32.AND P0, PT, R10, RZ, PT ;  /* 0x000000ff0a00720c */ /* 0x002fc80003f05070 */
[----:B------:R-:W-:Y:S02]  /*41d0*/  ISETP.NE.AND.EX P0, PT, R11, RZ, PT, P0 ;  /* 0x000000ff0b00720c */ /* 0x000fe40003f05300 */
[----:B0-----:R-:W-:-:S05]  /*41e0*/  I2FP.F32.U32 R3, R12 ;  /* 0x0000000c00037245 */ /* 0x001fca0000201000 */
[----:B------:R-:W-:-:S04]  /*41f0*/  FMUL R3, R3, UR4 ;  /* 0x0000000403037c20 */ /* 0x000fc80008400000 */
[----:B------:R0:W1:Y:S02]  /*4200*/  F2I.U32.TRUNC.NTZ R20, R3 ;  /* 0x0000000300147305 */ /* 0x000064000020f000 */
[----:B---34-:R-:W-:Y:S05]  /*4210*/  @!P0 BRA `(.L_x_93) ;  /* 0x0000000000288947 */ /* 0x018fea0003800000 */
[----:B0-----:R-:W0:Y:S02]  /*4220*/  LDC R3, c[0x0][0x634] ;  /* 0x00018d00ff037b82 */ /* 0x001e240000000800 */
        /* <DEDUP_REMOVED lines=9> */
.L_x_93:
[----:B------:R-:W3:Y:S01]  /*42c0*/  LDC.64 R28, c[0x0][0x640] ;  /* 0x00019000ff1c7b82 */ /* 0x000ee20000000a00 */
[-CC-:B------:R-:W-:Y:S01]  /*42d0*/  SHF.R.U64 R57, R8, R0.reuse, R9.reuse ;  /* 0x0000000008397219 */ /* 0x180fe20000001209 */
[----:B-1----:R-:W-:Y:S01]  /*42e0*/  IMAD.MOV R20, RZ, RZ, -R20 ;  /* 0x000000ffff147224 */ /* 0x002fe200078e0a14 */
[----:B------:R-:W-:Y:S01]  /*42f0*/  SHF.R.U32.HI R0, RZ, R0, R9 ;  /* 0x00000000ff007219 */ /* 0x000fe20000011609 */
[----:B------:R-:W-:Y:S01]  /*4300*/  ULDC UR4, c[0x0][0x154] ;  /* 0x0000550000047ab9 */ /* 0x000fe20000000800 */
[----:B0-----:R-:W-:Y:S01]  /*4310*/  IADD3 R3, P0, RZ, -R57, RZ ;  /* 0x80000039ff037210 */ /* 0x001fe20007f1e0ff */
[----:B------:R-:W-:Y:S02]  /*4320*/  IMAD R21, R21, R20, R12 ;  /* 0x0000001415157224 */ /* 0x000fe400078e020c */
[----:B------:R-:W0:Y:S01]  /*4330*/  LDC R6, c[0x0][0x618] ;  /* 0x00018600ff067b82 */ /* 0x000e220000000800 */
[----:B------:R-:W-:Y:S02]  /*4340*/  IMAD.MOV.U32 R7, RZ, RZ, 0x1 ;  /* 0x00000001ff077424 */ /* 0x000fe400078e00ff */
[----:B------:R-:W-:-:S04]  /*4350*/  IMAD.X R5, RZ, RZ, ~R0, P0 ;  /* 0x000000ffff057224 */ /* 0x000fc800000e0e00 */
[-C--:B--2---:R-:W-:Y:S01]  /*4360*/  IMAD R0, R5, R14.reuse, RZ ;  /* 0x0000000e05007224 */ /* 0x084fe200078e02ff */
[----:B------:R-:W1:Y:S01]  /*4370*/  LDC R8, c[0x0][0x608] ;  /* 0x00018200ff087b82 */ /* 0x000e620000000800 */
[----:B------:R-:W-:-:S04]  /*4380*/  IMAD.WIDE.U32 R4, R3, R14, R16 ;  /* 0x0000000e03047225 */ /* 0x000fc800078e0010 */
[----:B------:R-:W-:Y:S01]  /*4390*/  IMAD R3, R3, R15, R0 ;  /* 0x0000000f03037224 */ /* 0x000fe200078e0200 */
[----:B------:R-:W-:Y:S02]  /*43a0*/  I2FP.F32.U32 R0, R24 ;  /* 0x0000001800007245 */ /* 0x000fe40000201000 */
[----:B------:R-:W2:Y:S01]  /*43b0*/  LDC R26, c[0x0][0x658] ;  /* 0x00019600ff1a7b82 */ /* 0x000ea20000000800 */
[----:B------:R-:W-:Y:S01]  /*43c0*/  IMAD.IADD R3, R5, 0x1, R3 ;  /* 0x0000000105037824 */ /* 0x000fe200078e0203 */
[----:B---3--:R-:W-:Y:S01]  /*43d0*/  ISETP.NE.U32.AND P0, PT, R28, RZ, PT ;  /* 0x000000ff1c00720c */ /* 0x008fe20003f05070 */
[----:B------:R-:W-:Y:S01]  /*43e0*/  FMUL R0, R0, UR4 ;  /* 0x0000000400007c20 */ /* 0x000fe20008400000 */
[----:B------:R-:W-:Y:S02]  /*43f0*/  IMAD.MOV.U32 R5, RZ, RZ, -0x1 ;  /* 0xffffffffff057424 */ /* 0x000fe400078e00ff */
[----:B------:R-:W-:Y:S01]  /*4400*/  ISETP.NE.AND.EX P0, PT, R29, RZ, PT, P0 ;  /* 0x000000ff1d00720c */ /* 0x000fe20003f05300 */
[----:B------:R3:W4:Y:S01]  /*4410*/  F2I.U32.TRUNC.NTZ R13, R0 ;  /* 0x00000000000d7305 */ /* 0x000722000020f000 */
[----:B------:R-:W3:Y:S01]  /*4420*/  LDC R15, c[0x0][0x148] ;  /* 0x00005200ff0f7b82 */ /* 0x000ee20000000800 */
[----:B0-----:R-:W-:-:S02]  /*4430*/  SHF.R.U64 R12, R4, R6, R3 ;  /* 0x00000006040c7219 */ /* 0x001fc40000001203 */
[----:B------:R-:W-:-:S05]  /*4440*/  SHF.R.U32.HI R3, RZ, R6, R3 ;  /* 0x00000006ff037219 */ /* 0x000fca0000011603 */
[----:B------:R-:W0:Y:S01]  /*4450*/  LDC R20, c[0x0][0x600] ;  /* 0x00018000ff147b82 */ /* 0x000e220000000800 */
[-CC-:B-1----:R-:W-:Y:S02]  /*4460*/  SHF.R.U64 R10, R12, R8.reuse, R3.reuse ;  /* 0x000000080c0a7219 */ /* 0x182fe40000001203 */
[----:B------:R-:W-:-:S05]  /*4470*/  SHF.R.U32.HI R3, RZ, R8, R3 ;  /* 0x00000008ff037219 */ /* 0x000fca0000011603 */
[----:B------:R-:W1:Y:S01]  /*4480*/  LDC R27, c[0x0][0x648] ;  /* 0x00019200ff1b7b82 */ /* 0x000e620000000800 */
[-C--:B--2---:R-:W-:Y:S02]  /*4490*/  SHF.L.U32 R4, R5, R26.reuse, RZ ;  /* 0x0000001a05047219 */ /* 0x084fe400000006ff */
[-CC-:B------:R-:W-:Y:S02]  /*44a0*/  SHF.R.U64 R14, R10, R26.reuse, R3.reuse ;  /* 0x0000001a0a0e7219 */ /* 0x180fe40000001203 */
[----:B------:R-:W-:Y:S02]  /*44b0*/  SHF.R.U32.HI R5, RZ, R26, R3 ;  /* 0x0000001aff057219 */ /* 0x000fe40000011603 */
[----:B------:R-:W-:Y:S01]  /*44c0*/  LOP3.LUT R25, RZ, R4, RZ, 0x33, !PT ;  /* 0x00000004ff197212 */ /* 0x000fe200078e33ff */
[----:B------:R-:W2:Y:S01]  /*44d0*/  LDC R30, c[0x0][0x638] ;  /* 0x00018e00ff1e7b82 */ /* 0x000ea20000000800 */
[----:B------:R-:W-:Y:S01]  /*44e0*/  SHF.L.U32 R26, R7, R26, RZ ;  /* 0x0000001a071a7219 */ /* 0x000fe200000006ff */
[----:B------:R-:W-:-:S06]  /*44f0*/  IMAD.MOV.U32 R4, RZ, RZ, R14 ;  /* 0x000000ffff047224 */ /* 0x000fcc00078e000e */
[----:B------:R-:W0:Y:S01]  /*4500*/  LDC R31, c[0x0][0x610] ;  /* 0x00018400ff1f7b82 */ /* 0x000e220000000800 */
[----:B----4-:R-:W-:Y:S05]  /*4510*/  @!P0 BRA `(.L_x_94) ;  /* 0x0000000000288947 */ /* 0x010fea0003800000 */
[----:B------:R-:W4:Y:S02]  /*4520*/  LDC R3, c[0x0][0x64c] ;  /* 0x00019300ff037b82 */ /* 0x000f240000000800 */
[----:B----4-:R-:W-:-:S05]  /*4530*/  IADD3 R3, P0, R14, R3, RZ ;  /* 0x000000030e037210 */ /* 0x010fca0007f1e0ff */
        /* <DEDUP_REMOVED lines=8> */
.L_x_94:
[----:B------:R-:W-:Y:S01]  /*45c0*/  ISETP.NE.AND P0, PT, R2, 0x1, PT ;  /* 0x000000010200780c */ /* 0x000fe20003f05270 */
[----:B0-----:R-:W-:Y:S01]  /*45d0*/  VIADD R7, R20, 0xffffffff ;  /* 0xffffffff14077836 */ /* 0x001fe20000000000 */
[----:B-1-3--:R-:W-:Y:S01]  /*45e0*/  SHF.R.U64 R0, R4, R27, R5 ;  /* 0x0000001b04007219 */ /* 0x00afe20000001205 */
[----:B------:R-:W-:Y:S01]  /*45f0*/  IMAD.MOV R13, RZ, RZ, -R13 ;  /* 0x000000ffff0d7224 */ /* 0x000fe200078e0a0d */
[----:B------:R-:W-:Y:S01]  /*4600*/  LOP3.LUT R5, R10, R25, RZ, 0xc0, !PT ;  /* 0x000000190a057212 */ /* 0x000fe200078ec0ff */
[----:B------:R-:W-:Y:S01]  /*4610*/  IMAD.MOV.U32 R4, RZ, RZ, 0x1 ;  /* 0x00000001ff047424 */ /* 0x000fe200078e00ff */
[----:B------:R-:W-:Y:S01]  /*4620*/  LOP3.LUT R12, R12, R7, RZ, 0xc0, !PT ;  /* 0x000000070c0c7212 */ /* 0x000fe200078ec0ff */
[----:B------:R-:W-:Y:S02]  /*4630*/  IMAD.MOV R3, RZ, RZ, -R0 ;  /* 0x000000ffff037224 */ /* 0x000fe400078e0a00 */
[----:B------:R-:W-:Y:S02]  /*4640*/  IMAD R0, R26, R0, R5 ;  /* 0x000000001a007224 */ /* 0x000fe400078e0205 */
[----:B--2---:R-:W-:-:S02]  /*4650*/  IMAD R3, R3, R30, R14 ;  /* 0x0000001e03037224 */ /* 0x004fc400078e020e */
[----:B------:R-:W-:Y:S02]  /*4660*/  @P0 IMAD R21, R15, R13, R24 ;  /* 0x0000000d0f150224 */ /* 0x000fe400078e0218 */
[----:B------:R-:W-:Y:S01]  /*4670*/  IMAD R5, R3, R20, R12 ;  /* 0x0000001403057224 */ /* 0x000fe200078e020c */
[----:B------:R-:W-:Y:S01]  /*4680*/  PRMT R3, R4, 0x7610, R3 ;  /* 0x0000761004037816 */ /* 0x000fe20000000003 */
[----:B------:R-:W-:-:S05]  /*4690*/  IMAD R0, R0, R31, R21 ;  /* 0x0000001f00007224 */ /* 0x000fca00078e0215 */
[----:B------:R-:W-:Y:S02]  /*46a0*/  SEL R59, R5, R0, !P0 ;  /* 0x00000000053b7207 */ /* 0x000fe40004000000 */
[----:B------:R-:W-:-:S07]  /*46b0*/  SEL R0, R0, R5, !P0 ;  /* 0x0000000500007207 */ /* 0x000fce0004000000 */
.L_x_92:
[----:B------:R-:W-:Y:S01]  /*46c0*/  LOP3.LUT P0, RZ, R3, 0xff, RZ, 0xc0, !PT ;  /* 0x000000ff03ff7812 */ /* 0x000fe2000780c0ff */
[----:B------:R-:W-:-:S12]  /*46d0*/  IMAD.MOV.U32 R58, RZ, RZ, R0 ;  /* 0x000000ffff3a7224 */ /* 0x000fd800078e0000 */
[----:B------:R-:W-:Y:S05]  /*46e0*/  @P0 BRA `(.L_x_95) ;  /* 0xffffffc800440947 */ /* 0x000fea000383ffff */
[----:B------:R-:W-:Y:S05]  /*46f0*/  EXIT ;  /* 0x000000000000794d */ /* 0x000fea0003800000 */
.L_x_4:
[----:B0-----:R-:W-:Y:S01]  /*4700*/  ULDC.64 UR4, c[0x0][0x650] ;  /* 0x0001940000047ab9 */ /* 0x001fe20000000a00 */
        /* <DEDUP_REMOVED lines=25> */
.L_x_97:
[--C-:B------:R-:W-:Y:S01]  /*48a0*/  SHF.R.U64 R12, R10, R14, R11.reuse ;  /* 0x0000000e0a0c7219 */ /* 0x100fe2000000120b */
[----:B------:R-:W0:Y:S01]  /*48b0*/  LDC R22, c[0x0][0x618] ;  /* 0x00018600ff167b82 */ /* 0x000e220000000800 */
[----:B------:R-:W-:Y:S01]  /*48c0*/  I2FP.F32.U32 R6, R4 ;  /* 0x0000000400067245 */ /* 0x000fe20000201000 */
[----:B------:R-:W-:Y:S01]  /*48d0*/  ULDC UR4, c[0x0][0x150] ;  /* 0x0000540000047ab9 */ /* 0x000fe20000000800 */
[----:B------:R-:W-:Y:S02]  /*48e0*/  SHF.R.U32.HI R5, RZ, R14, R11 ;  /* 0x0000000eff057219 */ /* 0x000fe4000001160b */
[----:B------:R-:W-:Y:S01]  /*48f0*/  IADD3 R9, P0, RZ, -R12, RZ ;  /* 0x8000000cff097210 */ /* 0x000fe20007f1e0ff */
[----:B------:R-:W-:Y:S01]  /*4900*/  FMUL R11, R6, UR4 ;  /* 0x00000004060b7c20 */ /* 0x000fe20008400000 */
[----:B------:R-:W-:Y:S01]  /*4910*/  ULDC UR4, c[0x0][0x154] ;  /* 0x0000550000047ab9 */ /* 0x000fe20000000800 */
[----:B------:R-:W1:Y:S02]  /*4920*/  LDC.64 R24, c[0x0][0x640] ;  /* 0x00019000ff187b82 */ /* 0x000e640000000a00 */
[----:B------:R-:W-:-:S02]  /*4930*/  IMAD.X R5, RZ, RZ, ~R5, P0 ;  /* 0x000000ffff057224 */ /* 0x000fc400000e0e05 */
[----:B------:R-:W2:Y:S01]  /*4940*/  F2I.U32.TRUNC.NTZ R11, R11 ;  /* 0x0000000b000b7305 */ /* 0x000ea2000020f000 */
[----:B------:R-:W-:-:S03]  /*4950*/  IMAD.WIDE.U32 R6, R9, R20, R16 ;  /* 0x0000001409067225 */ /* 0x000fc600078e0010 */
[----:B------:R-:W3:Y:S01]  /*4960*/  LDC R13, c[0x0][0x144] ;  /* 0x00005100ff0d7b82 */ /* 0x000ee20000000800 */
[----:B------:R-:W-:-:S04]  /*4970*/  IMAD R8, R5, R20, RZ ;  /* 0x0000001405087224 */ /* 0x000fc800078e02ff */
[----:B------:R-:W-:Y:S02]  /*4980*/  IMAD R5, R9, R21, R8 ;  /* 0x0000001509057224 */ /* 0x000fe400078e0208 */
[----:B------:R-:W-:Y:S01]  /*4990*/  IMAD.MOV.U32 R8, RZ, RZ, -0x1 ;  /* 0xffffffffff087424 */ /* 0x000fe200078e00ff */
[----:B------:R-:W4:Y:S01]  /*49a0*/  LDC R14, c[0x0][0x608] ;  /* 0x00018200ff0e7b82 */ /* 0x000f220000000800 */
[----:B------:R-:W-:Y:S01]  /*49b0*/  IMAD.IADD R5, R7, 0x1, R5 ;  /* 0x0000000107057824 */ /* 0x000fe200078e0205 */
[----:B------:R-:W-:-:S04]  /*49c0*/  I2FP.F32.U32 R7, R3 ;  /* 0x0000000300077245 */ /* 0x000fc80000201000 */
[-C--:B0-----:R-:W-:Y:S01]  /*49d0*/  SHF.R.U64 R10, R6, R22.reuse, R5 ;  /* 0x00000016060a7219 */ /* 0x081fe20000001205 */
[----:B--2---:R-:W-:Y:S01]  /*49e0*/  IMAD.MOV R6, RZ, RZ, -R11 ;  /* 0x000000ffff067224 */ /* 0x004fe200078e0a0b */
[----:B------:R-:W0:Y:S01]  /*49f0*/  LDC R9, c[0x0][0x658] ;  /* 0x00019600ff097b82 */ /* 0x000e220000000800 */
[----:B-1----:R-:W-:Y:S01]  /*4a00*/  ISETP.NE.U32.AND P0, PT, R24, RZ, PT ;  /* 0x000000ff1800720c */ /* 0x002fe20003f05070 */
[----:B------:R-:W-:Y:S01]  /*4a10*/  FMUL R7, R7, UR4 ;  /* 0x0000000407077c20 */ /* 0x000fe20008400000 */
[----:B------:R-:W-:Y:S02]  /*4a20*/  SHF.R.U32.HI R5, RZ, R22, R5 ;  /* 0x00000016ff057219 */ /* 0x000fe40000011605 */
[----:B------:R-:W-:-:S03]  /*4a30*/  ISETP.NE.AND.EX P0, PT, R25, RZ, PT, P0 ;  /* 0x000000ff1900720c */ /* 0x000fc60003f05300 */
[----:B------:R-:W1:Y:S01]  /*4a40*/  LDC R20, c[0x0][0x148] ;  /* 0x00005200ff147b82 */ /* 0x000e620000000800 */
[----:B---3--:R-:W-:Y:S02]  /*4a50*/  IMAD R23, R13, R6, R4 ;  /* 0x000000060d177224 */ /* 0x008fe400078e0204 */
[----:B------:R-:W-:-:S05]  /*4a60*/  IMAD.MOV.U32 R6, RZ, RZ, 0x1 ;  /* 0x00000001ff067424 */ /* 0x000fca00078e00ff */
[----:B------:R-:W2:Y:S01]  /*4a70*/  LDC R21, c[0x0][0x600] ;  /* 0x00018000ff157b82 */ /* 0x000ea20000000800 */
[-CC-:B----4-:R-:W-:Y:S02]  /*4a80*/  SHF.R.U64 R13, R10, R14.reuse, R5.reuse ;  /* 0x0000000e0a0d7219 */ /* 0x190fe40000001205 */
[----:B------:R-:W-:Y:S02]  /*4a90*/  SHF.R.U32.HI R4, RZ, R14, R5 ;  /* 0x0000000eff047219 */ /* 0x000fe40000011605 */
[----:B------:R3:W4:Y:S03]  /*4aa0*/  F2I.U32.TRUNC.NTZ R14, R7 ;  /* 0x00000007000e7305 */ /* 0x000726000020f000 */
[----:B------:R-:W1:Y:S01]  /*4ab0*/  LDC R26, c[0x0][0x648] ;  /* 0x00019200ff1a7b82 */ /* 0x000e620000000800 */
[-C--:B0-----:R-:W-:Y:S02]  /*4ac0*/  SHF.R.U64 R15, R13, R9.reuse, R4 ;  /* 0x000000090d0f7219 */ /* 0x081fe40000001204 */
[----:B------:R-:W-:-:S02]  /*4ad0*/  SHF.L.U32 R8, R8, R9, RZ ;  /* 0x0000000908087219 */ /* 0x000fc400000006ff */
[-C--:B------:R-:W-:Y:S01]  /*4ae0*/  SHF.R.U32.HI R5, RZ, R9.reuse, R4 ;  /* 0x00000009ff057219 */ /* 0x080fe20000011604 */
[----:B------:R-:W-:Y:S01]  /*4af0*/  IMAD.MOV.U32 R4, RZ, RZ, R15 ;  /* 0x000000ffff047224 */ /* 0x000fe200078e000f */
[----:B------:R-:W-:Y:S01]  /*4b00*/  SHF.L.U32 R22, R6, R9, RZ ;  /* 0x0000000906167219 */ /* 0x000fe200000006ff */
[----:B------:R-:W0:Y:S01]  /*4b10*/  LDC R27, c[0x0][0x638] ;  /* 0x00018e00ff1b7b82 */ /* 0x000e220000000800 */
[----:B------:R-:W-:-:S07]  /*4b20*/  LOP3.LUT R28, RZ, R8, RZ, 0x33, !PT ;  /* 0x00000008ff1c7212 */ /* 0x000fce00078e33ff */
        /* <DEDUP_REMOVED lines=12> */
.L_x_98:
[----:B------:R-:W-:Y:S01]  /*4bf0*/  ISETP.NE.AND P0, PT, R2, 0x1, PT ;  /* 0x000000010200780c */ /* 0x000fe20003f05270 */
[----:B--2---:R-:W-:Y:S01]  /*4c00*/  VIADD R7, R21, 0xffffffff ;  /* 0xffffffff15077836 */ /* 0x004fe20000000000 */
[----:B-1----:R-:W-:Y:S01]  /*4c10*/  SHF.R.U64 R5, R4, R26, R5 ;  /* 0x0000001a04057219 */ /* 0x002fe20000001205 */
[----:B------:R-:W-:Y:S01]  /*4c20*/  IMAD.MOV R14, RZ, RZ, -R14 ;  /* 0x000000ffff0e7224 */ /* 0x000fe200078e0a0e */
[----:B------:R-:W-:Y:S01]  /*4c30*/  LOP3.LUT R4, R13, R28, RZ, 0xc0, !PT ;  /* 0x0000001c0d047212 */ /* 0x000fe200078ec0ff */
[----:B------:R-:W-:Y:S01]  /*4c40*/  IMAD.MOV.U32 R8, RZ, RZ, R12 ;  /* 0x000000ffff087224 */ /* 0x000fe200078e000c */
[----:B------:R-:W-:Y:S01]  /*4c50*/  LOP3.LUT R10, R10, R7, RZ, 0xc0, !PT ;  /* 0x000000070a0a7212 */ /* 0x000fe200078ec0ff */
[----:B------:R-:W-:Y:S02]  /*4c60*/  IMAD.MOV R6, RZ, RZ, -R5 ;  /* 0x000000ffff067224 */ /* 0x000fe400078e0a05 */
[----:B------:R-:W-:-:S04]  /*4c70*/  IMAD R4, R22, R5, R4 ;  /* 0x0000000516047224 */ /* 0x000fc800078e0204 */
[----:B------:R-:W-:Y:S02]  /*4c80*/  @P0 IMAD R23, R20, R14, R3 ;  /* 0x0000000e14170224 */ /* 0x000fe400078e0203 */
[----:B0-----:R-:W-:Y:S02]  /*4c90*/  IMAD R3, R6, R27, R15 ;  /* 0x0000001b06037224 */ /* 0x001fe400078e020f */
[----:B------:R-:W-:Y:S02]  /*4ca0*/  IMAD R7, R4, R29, R23 ;  /* 0x0000001d04077224 */ /* 0x000fe400078e0217 */
[----:B------:R-:W-:Y:S02]  /*4cb0*/  IMAD R4, R3, R21, R10 ;  /* 0x0000001503047224 */ /* 0x000fe400078e020a */
[----:B------:R-:W-:-:S03]  /*4cc0*/  IMAD.MOV.U32 R6, RZ, RZ, 0x1 ;  /* 0x00000001ff067424 */ /* 0x000fc600078e00ff */
[----:B------:R-:W-:Y:S02]  /*4cd0*/  SEL R9, R4, R7, !P0 ;  /* 0x0000000704097207 */ /* 0x000fe40004000000 */
[----:B------:R-:W-:-:S07]  /*4ce0*/  SEL R7, R7, R4, !P0 ;  /* 0x0000000407077207 */ /* 0x000fce0004000000 */
.L_x_96:
[----:B------:R-:W-:-:S08]  /*4cf0*/  NOP ;  /* 0x0000000000007918 */ /* 0x000fd00000000000 */
[----:B------:R-:W0:-:S00]  /*4d00*/  USETMAXREG.DEALLOC.CTAPOOL 0x28 ;  /* 0x00000028000079c8 */ /* 0x000e0000080e0500 */
[----:B0-----:R-:W-:-:S13]  /*4d10*/  ISETP.NE.AND P0, PT, R0, RZ, PT ;  /* 0x000000ff0000720c */ /* 0x001fda0003f05270 */
[----:B------:R-:W-:Y:S05]  /*4d20*/  @P0 EXIT ;  /* 0x000000000000094d */ /* 0x000fea0003800000 */
[----:B------:R-:W-:Y:S01]  /*4d30*/  LOP3.LUT P0, RZ, R6, 0xff, RZ, 0xc0, !PT ;  /* 0x000000ff06ff7812 */ /* 0x000fe2000780c0ff */
[----:B------:R-:W-:Y:S02]  /*4d40*/  IMAD.MOV.U32 R0, RZ, RZ, 0x1 ;  /* 0x00000001ff007424 */ /* 0x000fe400078e00ff */
[----:B------:R-:W-:-:S10]  /*4d50*/  IMAD.MOV.U32 R12, RZ, RZ, RZ ;  /* 0x000000ffff0c7224 */ /* 0x000fd400078e00ff */
[----:B------:R-:W-:Y:S05]  /*4d60*/  @!P0 BRA `(.L_x_99) ;  /* 0x0000000c00508947 */ /* 0x000fea0003800000 */
[----:B------:R-:W0:Y:S01]  /*4d70*/  LDC R0, c[0x0][0x28c] ;  /* 0x0000a300ff007b82 */ /* 0x000e220000000800 */
[----:B------:R-:W-:Y:S01]  /*4d80*/  ULDC UR5, c[0x0][0x658] ;  /* 0x0001960000057ab9 */ /* 0x000fe20000000800 */
[----:B------:R-:W-:Y:S01]  /*4d90*/  UMOV UR7, 0xffffffff ;  /* 0xffffffff00077882 */ /* 0x000fe20000000000 */
[----:B------:R-:W-:Y:S01]  /*4da0*/  ULDC UR6, c[0x0][0xc] ;  /* 0x0000030000067ab9 */ /* 0x000fe20000000800 */
[----:B------:R-:W-:Y:S01]  /*4db0*/  USHF.L.U32 UR8, UR7, UR5, URZ ;  /* 0x0000000507087299 */ /* 0x000fe2000800063f */
[C---:B------:R-:W-:Y:S01]  /*4dc0*/  LOP3.LUT P2, RZ, R18.reuse, 0x7f, RZ, 0xc0, !PT ;  /* 0x0000007f12ff7812 */ /* 0x040fe2000784c0ff */
[----:B------:R-:W-:Y:S01]  /*4dd0*/  UMOV UR9, 0x1 ;  /* 0x0000000100097882 */ /* 0x000fe20000000000 */
[----:B------:R-:W-:Y:S01]  /*4de0*/  ULDC UR7, c[0x0][0x10] ;  /* 0x0000040000077ab9 */ /* 0x000fe20000000800 */
[----:B------:R-:W-:Y:S01]  /*4df0*/  USHF.L.U32 UR21, UR9, UR5, URZ ;  /* 0x0000000509157299 */ /* 0x000fe2000800063f */
[----:B------:R-:W-:Y:S01]  /*4e00*/  LOP3.LUT P0, RZ, R18, 0x1f, RZ, 0xc0, !PT ;  /* 0x0000001f12ff7812 */ /* 0x000fe2000780c0ff */
[----:B------:R-:W-:Y:S01]  /*4e10*/  UIMAD.WIDE.U32 UR6, UR6, UR7, URZ ;  /* 0x00000007060672a5 */ /* 0x000fe2000f8e003f */
[----:B------:R-:W-:Y:S01]  /*4e20*/  BSSY B0, `(.L_x_99) ;  /* 0x00000c8000007945 */ /* 0x000fe20003800000 */
[----:B------:R-:W-:Y:S01]  /*4e30*/  ULDC UR5, c[0x0][0x14] ;  /* 0x0000050000057ab9 */ /* 0x000fe20000000800 */
[----:B------:R-:W-:Y:S01]  /*4e40*/  IMAD.MOV.U32 R13, RZ, RZ, 0x1 ;  /* 0x00000001ff0d7424 */ /* 0x000fe200078e00ff */
[----:B------:R-:W-:Y:S01]  /*4e50*/  UIMAD.WIDE.U32 UR22, UR6, UR5, URZ ;  /* 0x00000005061672a5 */ /* 0x000fe2000f8e003f */
[----:B------:R-:W-:Y:S01]  /*4e60*/  LOP3.LUT R11, R19, 0x2, RZ, 0xfc, !PT ;  /* 0x00000002130b7812 */ /* 0x000fe200078efcff */
[----:B------:R-:W-:Y:S01]  /*4e70*/  UIMAD UR5, UR7, UR5, URZ ;  /* 0x00000005070572a4 */ /* 0x000fe2000f8e023f */
[----:B------:R-:W-:Y:S01]  /*4e80*/  PLOP3.LUT P0, PT, P0, P2, PT, 0x8a, 0x0 ;  /* 0x000000000000781c */ /* 0x000fe20000705172 */
[----:B------:R-:W-:Y:S01]  /*4e90*/  IMAD.MOV.U32 R12, RZ, RZ, RZ ;  /* 0x000000ffff0c7224 */ /* 0x000fe200078e00ff */
[----:B------:R-:W-:Y:S01]  /*4ea0*/  ULDC UR4, c[0x0][0x600] ;  /* 0x0001800000047ab9 */ /* 0x000fe20000000800 */
[----:B------:R-:W-:-:S02]  /*4eb0*/  ULOP3.LUT UR13, URZ, UR8, URZ, 0x33, !UPT ;  /* 0x000000083f0d7292 */ /* 0x000fc4000f8e333f */
[----:B------:R-:W-:Y:S01]  /*4ec0*/  UIADD3 UR4, UR4, -0x1, URZ ;  /* 0xffffffff04047890 */ /* 0x000fe2000fffe03f */
[----:B0-----:R-:W-:Y:S01]  /*4ed0*/  VIADD R0, R0, 0x3f ;  /* 0x0000003f00007836 */ /* 0x001fe20000000000 */
[----:B------:R-:W-:Y:S01]  /*4ee0*/  UIADD3 UR5, UR23, UR5, URZ ;  /* 0x0000000517057290 */ /* 0x000fe2000fffe03f */
[----:B------:R-:W-:-:S03]  /*4ef0*/  ULDC.64 UR30, c[0x0][0x198] ;  /* 0x00006600001e7ab9 */ /* 0x000fc60000000a00 */
[----:B------:R-:W-:-:S04]  /*4f00*/  SHF.R.S32.HI R3, RZ, 0x1f, R0 ;  /* 0x0000001fff037819 */ /* 0x000fc80000011400 */
[----:B------:R-:W-:Y:S01]  /*4f10*/  LEA.HI R3, R3, R0, RZ, 0x6 ;  /* 0x0000000003037211 */ /* 0x000fe200078f30ff */
[----:B------:R-:W-:-:S03]  /*4f20*/  IMAD.MOV.U32 R0, RZ, RZ, 0x1 ;  /* 0x00000001ff007424 */ /* 0x000fc600078e00ff */
[----:B------:R-:W-:-:S05]  /*4f30*/  SHF.R.S32.HI R3, RZ, 0x6, R3 ;  /* 0x00000006ff037819 */ /* 0x000fca0000011403 */
[----:B------:R-:W-:-:S07]  /*4f40*/  VIADD R10, R3, 0x1 ;  /* 0x00000001030a7836 */ /* 0x000fce0000000000 */
.L_x_111:
[----:B------:R-:W-:-:S03]  /*4f50*/  UMOV UR6, 0xffffffff ;  /* 0xffffffff00067882 */ /* 0x000fc60000000000 */
[----:B------:R-:W-:Y:S05]  /*4f60*/  BRA.DIV UR6, `(.L_x_100) ;  /* 0x0000001206707947 */ /* 0x000fea000b800000 */
[----:B------:R-:W-:-:S13]  /*4f70*/  ELECT P6, URZ, PT ;  /* 0x00000000003f782f */ /* 0x000fda00038c0000 */
.L_x_127:
[----:B------:R-:W-:Y:S04]  /*4f80*/  BSSY B1, `(.L_x_101) ;  /* 0x0000040000017945 */ /* 0x000fe80003800000 */
[----:B------:R-:W-:Y:S05]  /*4f90*/  @!P6 BRA `(.L_x_102) ;  /* 0x0000000000f8e947 */ /* 0x000fea0003800000 */
[----:B------:R-:W0:Y:S02]  /*4fa0*/  LDC R4, c[0x0][0x28c] ;  /* 0x0000a300ff047b82 */ /* 0x000e240000000800 */
[----:B0-----:R-:W-:-:S13]  /*4fb0*/  ISETP.GE.AND P1, PT, R4, 0x1, PT ;  /* 0x000000010400780c */ /* 0x001fda0003f26270 */
[----:B------:R-:W-:Y:S05]  /*4fc0*/  @!P1 BRA `(.L_x_102) ;  /* 0x0000000000ec9947 */ /* 0x000fea0003800000 */
[----:B------:R-:W-:Y:S02]  /*4fd0*/  IMAD.SHL.U32 R15, R7, 0x80, RZ ;  /* 0x00000080070f7824 */ /* 0x000fe400078e00ff */
[----:B------:R-:W-:Y:S02]  /*4fe0*/  IMAD.SHL.U32 R18, R9, 0x40, RZ ;  /* 0x0000004009127824 */ /* 0x000fe400078e00ff */
[----:B------:R-:W-:Y:S02]  /*4ff0*/  IMAD.MOV.U32 R20, RZ, RZ, RZ ;  /* 0x000000ffff147224 */ /* 0x000fe400078e00ff */
[----:B------:R-:W-:Y:S02]  /*5000*/  IMAD.MOV.U32 R4, RZ, RZ, R10 ;  /* 0x000000ffff047224 */ /* 0x000fe400078e000a */
[----:B------:R-:W-:Y:S02]  /*5010*/  IMAD.MOV.U32 R5, RZ, RZ, R0 ;  /* 0x000000ffff057224 */ /* 0x000fe400078e0000 */
[----:B------:R-:W-:-:S02]  /*5020*/  IMAD.MOV.U32 R6, RZ, RZ, R12 ;  /* 0x000000ffff067224 */ /* 0x000fc400078e000c */
[----:B------:R-:W-:-:S07]  /*5030*/  VIADD R22, R15, 0x40 ;  /* 0x000000400f167836 */ /* 0x000fce0000000000 */
.L_x_106:
[----:B------:R-:W0:Y:S01]  /*5040*/  S2R R14, SR_CgaCtaId ;  /* 0x00000000000e7919 */ /* 0x000e220000008800 */
[----:B------:R-:W-:Y:S01]  /*5050*/  MOV R7, 0x400 ;  /* 0x0000040000077802 */ /* 0x000fe20000000f00 */
[----:B------:R-:W1:Y:S03]  /*5060*/  @!P2 LDC R9, c[0x0][0x500] ;  /* 0x00014000ff09ab82 */ /* 0x000e660000000800 */
[----:B0-----:R-:W-:Y:S02]  /*5070*/  LEA R21, R14, R7, 0x18 ;  /* 0x000000070e157211 */ /* 0x001fe400078ec0ff */
[----:B------:R-:W-:-:S03]  /*5080*/  SHF.L.U32 R7, R5, 0x1f, RZ ;  /* 0x0000001f05077819 */ /* 0x000fc600000006ff */
[----:B------:R-:W-:-:S04]  /*5090*/  IMAD R14, R6, 0x8, R21 ;  /* 0x00000008060e7824 */ /* 0x000fc800078e0215 */
[----:B------:R-:W0:Y:S02]  /*50a0*/  SYNCS.PHASECHK.TRANS64.TRYWAIT P1, [R14+URZ+0x48], R7 ;  /* 0x000048070e0075a7 */ /* 0x000e24000802017f */
[----:B01----:R-:W-:Y:S05]  /*50b0*/  @!P1 BRA `(.L_x_103) ;  /* 0x00000010003c9947 */ /* 0x003fea0003800000 */
.L_x_128:
[----:B0-----:R-:W-:Y:S01]  /*50c0*/  PRMT R7, R11, 0x9910, RZ ;  /* 0x000099100b077816 */ /* 0x001fe200000000ff */
[----:B------:R0:W-:Y:S03]  /*50d0*/  @!P2 SYNCS.ARRIVE.TRANS64 RZ, [R14+URZ], R9 ;  /* 0x000000090effa9a7 */ /* 0x0001e6000800003f */
[----:B------:R-:W-:-:S13]  /*50e0*/  ISETP.NE.AND P1, PT, R7, 0x2, PT ;  /* 0x000000020700780c */ /* 0x000fda0003f25270 */
[----:B0-----:R-:W-:Y:S05]  /*50f0*/  @P1 BRA `(.L_x_104) ;  /* 0x0000000000041947 */ /* 0x001fea0003800000 */
[----:B------:R-:W-:Y:S01]  /*5100*/  BPT.TRAP 0x1 ;  /* 0x000000040000795c */ /* 0x000fe20000300000 */
.L_x_104:
[----:B------:R-:W-:Y:S05]  /*5110*/  @P0 BRA `(.L_x_105) ;  /* 0x0000000000040947 */ /* 0x000fea0003800000 */
[----:B------:R-:W-:Y:S01]  /*5120*/  BPT.TRAP 0x1 ;  /* 0x000000040000795c */ /* 0x000fe20000300000 */
.L_x_105:
[--C-:B------:R-:W-:Y:S01]  /*5130*/  IMAD R7, R6, 0x4000, R21.reuse ;  /* 0x0000400006077824 */ /* 0x100fe200078e0215 */
[----:B------:R-:W-:Y:S01]  /*5140*/  R2UR UR25, R14 ;  /* 0x000000000e1972ca */ /* 0x000fe200000e0000 */
[----:B------:R-:W-:Y:S01]  /*5150*/  IMAD R21, R6, 0x2000, R21 ;  /* 0x0000200006157824 */ /* 0x000fe200078e0215 */
[----:B------:R-:W-:Y:S01]  /*5160*/  R2UR UR27, R20 ;  /* 0x00000000141b72ca */ /* 0x000fe200000e0000 */
[----:B------:R-:W-:Y:S01]  /*5170*/  VIADD R4, R4, 0xffffffff ;  /* 0xffffffff04047836 */ /* 0x000fe20000000000 */
[----:B------:R-:W-:Y:S01]  /*5180*/  R2UR UR16, R7 ;  /* 0x00000000071072ca */ /* 0x000fe200000e0000 */
[----:B------:R-:W-:Y:S01]  /*5190*/  UIADD3 UR6, UP0, UR30, 0xf0, URZ ;  /* 0x000000f01e067890 */ /* 0x000fe2000ff1e03f */
[----:B------:R-:W-:Y:S01]  /*51a0*/  R2UR UR8, R21 ;  /* 0x00000000150872ca */ /* 0x000fe200000e0000 */
[----:B------:R-:W-:Y:S01]  /*51b0*/  UIADD3 UR32, UP1, UR30, 0x1f0, URZ ;  /* 0x000001f01e207890 */ /* 0x000fe2000ff3e03f */
[----:B------:R-:W-:Y:S01]  /*51c0*/  R2UR UR28, R8 ;  /* 0x00000000081c72ca */ /* 0x000fe200000e0000 */
[----:B------:R-:W-:Y:S01]  /*51d0*/  UIADD3.X UR7, URZ, UR31, URZ, UP0, !UPT ;  /* 0x0000001f3f077290 */ /* 0x000fe200087fe43f */
[----:B------:R-:W-:Y:S01]  /*51e0*/  R2UR UR26, R15 ;  /* 0x000000000f1a72ca */ /* 0x000fe200000e0000 */
[----:B------:R-:W-:Y:S01]  /*51f0*/  VIADD R6, R6, 0x1 ;  /* 0x0000000106067836 */ /* 0x000fe20000000000 */
[----:B------:R-:W-:Y:S01]  /*5200*/  R2UR UR18, R22 ;  /* 0x00000000161272ca */ /* 0x000fe200000e0000 */
[----:B------:R-:W-:Y:S01]  /*5210*/  UIADD3.X UR33, URZ, UR31, URZ, UP1, !UPT ;  /* 0x0000001f3f217290 */ /* 0x000fe20008ffe43f */
[----:B------:R-:W-:Y:S01]  /*5220*/  R2UR UR11, R18 ;  /* 0x00000000120b72ca */ /* 0x000fe200000e0000 */
[----:B------:R-:W-:Y:S01]  /*5230*/  UMOV UR14, 0x0 ;  /* 0x00000000000e7882 */ /* 0x000fe20000000000 */
[----:B------:R-:W-:Y:S01]  /*5240*/  ISETP.GT.AND P3, PT, R4, 0x1, PT ;  /* 0x000000010400780c */ /* 0x000fe20003f64270 */
[----:B------:R-:W-:Y:S01]  /*5250*/  UIADD3 UR24, UR16, 0x180, URZ ;  /* 0x0000018010187890 */ /* 0x000fe2000fffe03f */
[----:B------:R-:W-:Y:S01]  /*5260*/  ISETP.NE.AND P1, PT, R6, 0x9, PT ;  /* 0x000000090600780c */ /* 0x000fe20003f25270 */
[----:B------:R-:W-:Y:S01]  /*5270*/  UIADD3 UR16, UR16, 0x2180, URZ ;  /* 0x0000218010107890 */ /* 0x000fe2000fffe03f */
[----:B------:R-:W-:Y:S01]  /*5280*/  VIADD R20, R20, 0x40 ;  /* 0x0000004014147836 */ /* 0x000fe20000000000 */
[----:B------:R-:W-:Y:S01]  /*5290*/  UIADD3 UR8, UR8, 0x24180, URZ ;  /* 0x0002418008087890 */ /* 0x000fe2000fffe03f */
[----:B------:R-:W-:Y:S01]  /*52a0*/  SEL R14, RZ, 0x1, P1 ;  /* 0x00000001ff0e7807 */ /* 0x000fe20000800000 */
[----:B------:R-:W-:Y:S01]  /*52b0*/  UMOV UR15, 0x10000000 ;  /* 0x10000000000f7882 */ /* 0x000fe20000000000 */
[----:B------:R-:W-:Y:S01]  /*52c0*/  UMOV UR17, UR25 ;  /* 0x0000001900117c82 */ /* 0x000fe20008000000 */
[----:B------:R-:W-:Y:S01]  /*52d0*/  UMOV UR19, UR27 ;  /* 0x0000001b00137c82 */ /* 0x000fe20008000000 */
[----:B------:R-:W-:Y:S01]  /*52e0*/  UMOV UR20, UR28 ;  /* 0x0000001c00147c82 */ /* 0x000fe20008000000 */
[----:B------:R0:W-:Y:S01]  /*52f0*/  UTMALDG.3D [UR24], [UR6], desc[UR14] ;  /* 0x00000e18060075b4 */ /* 0x0001e20008011000 */
[----:B------:R-:W-:Y:S01]  /*5300*/  UMOV UR9, UR25 ;  /* 0x0000001900097c82 */ /* 0x000fe20008000000 */
[----:B------:R-:W-:Y:S01]  /*5310*/  UMOV UR10, UR27 ;  /* 0x0000001b000a7c82 */ /* 0x000fe20008000000 */
[----:B------:R-:W-:Y:S01]  /*5320*/  UMOV UR12, UR28 ;  /* 0x0000001c000c7c82 */ /* 0x000fe20008000000 */
[----:B------:R-:W-:-:S02]  /*5330*/  LOP3.LUT R5, R5, R14, RZ, 0x3c, !PT ;  /* 0x0000000e05057212 */ /* 0x000fc400078e3cff */
[----:B------:R-:W-:Y:S01]  /*5340*/  SEL R6, R6, RZ, P1 ;  /* 0x000000ff06067207 */ /* 0x000fe20000800000 */
[----:B------:R0:W-:Y:S01]  /*5350*/  UTMALDG.3D [UR16], [UR6], desc[UR14] ;  /* 0x00000e10060075b4 */ /* 0x0001e20008011000 */
[----:B------:R0:W-:Y:S02]  /*5360*/  UTMALDG.3D [UR8], [UR32], desc[UR14] ;  /* 0x00000e08200075b4 */ /* 0x0001e40008011000 */
[----:B0-----:R-:W-:Y:S05]  /*5370*/  @P3 BRA `(.L_x_106) ;  /* 0xfffffffc00303947 */ /* 0x001fea000383ffff */
.L_x_102:
[----:B------:R-:W-:Y:S05]  /*5380*/  BSYNC B1 ;  /* 0x0000000000017941 */ /* 0x000fea0003800000 */
.L_x_101:
[----:B------:R-:W-:Y:S01]  /*5390*/  LOP3.LUT P3, RZ, R13, 0xff, RZ, 0xc0, !PT ;  /* 0x000000ff0dff7812 */ /* 0x000fe2000786c0ff */
[----:B------:R-:W-:Y:S01]  /*53a0*/  IMAD.IADD R12, R3, 0x1, R12 ;  /* 0x00000001030c7824 */ /* 0x000fe200078e020c */
[----:B------:R-:W-:Y:S01]  /*53b0*/  IADD3 R16, P4, R16, UR22, RZ ;  /* 0x0000001610107c10 */ /* 0x000fe2000ff9e0ff */
[----:B------:R-:W-:Y:S01]  /*53c0*/  ULDC.64 UR6, c[0x0][0x650] ;  /* 0x0001940000067ab9 */ /* 0x000fe20000000a00 */
[----:B------:R-:W-:Y:S01]  /*53d0*/  BSSY B1, `(.L_x_107) ;  /* 0x000006a000017945 */ /* 0x000fe20003800000 */
[----:B------:R-:W-:Y:S01]  /*53e0*/  IMAD.MOV.U32 R9, RZ, RZ, -0x1 ;  /* 0xffffffffff097424 */ /* 0x000fe200078e00ff */
[----:B------:R-:W-:Y:S01]  /*53f0*/  ISETP.GT.U32.AND P1, PT, R12, 0x8, PT ;  /* 0x000000080c00780c */ /* 0x000fe20003f24070 */
[----:B------:R-:W-:Y:S01]  /*5400*/  IMAD.MOV.U32 R8, RZ, RZ, -0x1 ;  /* 0xffffffffff087424 */ /* 0x000fe200078e00ff */
[----:B------:R-:W-:Y:S02]  /*5410*/  IADD3.X R17, R17, UR5, RZ, P4, !PT ;  /* 0x0000000511117c10 */ /* 0x000fe4000a7fe4ff */
[----:B------:R-:W-:-:S02]  /*5420*/  ISETP.LT.U32.AND P1, PT, R3, 0x9, P1 ;  /* 0x000000090300780c */ /* 0x000fc40000f21070 */
[----:B------:R-:W-:Y:S01]  /*5430*/  PRMT R13, RZ, 0x7610, R13 ;  /* 0x00007610ff0d7816 */ /* 0x000fe2000000000d */
[----:B------:R-:W0:Y:S01]  /*5440*/  @P3 S2R R5, SR_CgaCtaId ;  /* 0x0000000000053919 */ /* 0x000e220000008800 */
[----:B------:R-:W-:-:S04]  /*5450*/  @P3 MOV R4, 0x400 ;  /* 0x0000040000043802 */ /* 0x000fc80000000f00 */
[----:B0-----:R-:W-:Y:S01]  /*5460*/  @P3 LEA R6, R5, R4, 0x18 ;  /* 0x0000000405063211 */ /* 0x001fe200078ec0ff */
[----:B------:R-:W-:-:S03]  /*5470*/  IMAD.WIDE.U32 R4, R12, 0x38e38e39, RZ ;  /* 0x38e38e390c047825 */ /* 0x000fc600078e00ff */
[----:B------:R0:W-:Y:S01]  /*5480*/  @P3 SYNCS.ARRIVE.TRANS64.A1T0 RZ, [R6+URZ+0xa8], RZ ;  /* 0x0000a8ff06ff39a7 */ /* 0x0001e2000810003f */
[----:B------:R-:W-:Y:S02]  /*5490*/  ISETP.GE.U32.AND P3, PT, R3, 0x9, PT ;  /* 0x000000090300780c */ /* 0x000fe40003f66070 */
[----:B------:R-:W-:Y:S02]  /*54a0*/  SHF.R.U32.HI R7, RZ, 0x1, R5 ;  /* 0x00000001ff077819 */ /* 0x000fe40000011605 */
[----:B------:R-:W-:Y:S02]  /*54b0*/  SEL R5, RZ, 0x1, !P1 ;  /* 0x00000001ff057807 */ /* 0x000fe40004800000 */
[----:B------:R-:W-:Y:S01]  /*54c0*/  ISETP.GE.U32.AND P1, PT, R16, UR6, PT ;  /* 0x0000000610007c0c */ /* 0x000fe2000bf26070 */
[----:B------:R-:W-:Y:S01]  /*54d0*/  IMAD R12, R7, -0x9, R12 ;  /* 0xfffffff7070c7824 */ /* 0x000fe200078e020c */
[----:B------:R-:W-:Y:S02]  /*54e0*/  LOP3.LUT R0, R0, R5, RZ, 0x3c, !PT ;  /* 0x0000000500007212 */ /* 0x000fe400078e3cff */
[----:B------:R-:W-:-:S02]  /*54f0*/  ISETP.GE.U32.AND.EX P1, PT, R17, UR7, PT, P1 ;  /* 0x0000000711007c0c */ /* 0x000fc4000bf26110 */
[----:B------:R-:W-:Y:S02]  /*5500*/  PRMT R4, RZ, 0x7610, R4 ;  /* 0x00007610ff047816 */ /* 0x000fe40000000004 */
[----:B------:R-:W-:Y:S01]  /*5510*/  @P3 LOP3.LUT R0, R0, 0x1, R7, 0x78, !PT ;  /* 0x0000000100003812 */ /* 0x000fe200078e7807 */
[----:B------:R-:W-:-:S08]  /*5520*/  IMAD.MOV.U32 R7, RZ, RZ, -0x1 ;  /* 0xffffffffff077424 */ /* 0x000fd000078e00ff */
[----:B0-----:R-:W-:Y:S05]  /*5530*/  @P1 BRA `(.L_x_108) ;  /* 0x00000004004c1947 */ /* 0x001fea0003800000 */
[----:B------:R-:W-:Y:S01]  /*5540*/  ULDC.64 UR6, c[0x0][0x628] ;  /* 0x00018a0000067ab9 */ /* 0x000fe20000000a00 */
[----:B------:R-:W0:Y:S01]  /*5550*/  S2R R15, SR_CTAID.X ;  /* 0x00000000000f7919 */ /* 0x000e220000002500 */
[----:B------:R-:W-:Y:S01]  /*5560*/  ISETP.NE.U32.AND P1, PT, RZ, UR6, PT ;  /* 0x00000006ff007c0c */ /* 0x000fe2000bf25070 */
[----:B------:R-:W-:Y:S01]  /*5570*/  ULDC UR9, c[0x0][0x630] ;  /* 0x00018c0000097ab9 */ /* 0x000fe20000000800 */
[----:B------:R-:W-:Y:S01]  /*5580*/  IMAD.MOV.U32 R4, RZ, RZ, R16 ;  /* 0x000000ffff047224 */ /* 0x000fe200078e0010 */
[----:B------:R-:W1:Y:S01]  /*5590*/  S2R R14, SR_CTAID.Y ;  /* 0x00000000000e7919 */ /* 0x000e620000002600 */
[----:B------:R-:W-:Y:S01]  /*55a0*/  ISETP.NE.AND.EX P1, PT, RZ, UR7, PT, P1 ;  /* 0x00000007ff007c0c */ /* 0x000fe2000bf25310 */
[----:B------:R-:W-:-:S12]  /*55b0*/  IMAD.MOV.U32 R5, RZ, RZ, R17 ;  /* 0x000000ffff057224 */ /* 0x000fd800078e0011 */
[----:B------:R-:W-:Y:S05]  /*55c0*/  @!P1 BRA `(.L_x_109) ;  /* 0x0000000000289947 */ /* 0x000fea0003800000 */
[----:B------:R-:W-:Y:S02]  /*55d0*/  ULDC UR8, c[0x0][0x634] ;  /* 0x00018d0000087ab9 */ /* 0x000fe40000000800 */
[----:B------:R-:W-:-:S05]  /*55e0*/  IADD3 R9, P1, R16, UR8, RZ ;  /* 0x0000000810097c10 */ /* 0x000fca000ff3e0ff */
[----:B------:R-:W-:-:S04]  /*55f0*/  IMAD.X R21, RZ, RZ, R17, P1 ;  /* 0x000000ffff157224 */ /* 0x000fc800008e0611 */
[----:B------:R-:W-:-:S04]  /*5600*/  IMAD.WIDE.U32 R6, R21, UR6, RZ ;  /* 0x0000000615067c25 */ /* 0x000fc8000f8e00ff */
[----:B------:R-:W-:-:S04]  /*5610*/  IMAD.WIDE.U32 R6, P1, R9, UR7, R6 ;  /* 0x0000000709067c25 */ /* 0x000fc8000f820006 */
[----:B------:R-:W-:-:S04]  /*5620*/  IMAD.WIDE.U32 R8, R9, UR6, RZ ;  /* 0x0000000609087c25 */ /* 0x000fc8000f8e00ff */
[----:B------:R-:W-:Y:S01]  /*5630*/  IMAD.X R5, RZ, RZ, RZ, P1 ;  /* 0x000000ffff057224 */ /* 0x000fe200008e06ff */
[----:B------:R-:W-:Y:S01]  /*5640*/  IADD3 RZ, P1, R9, R6, RZ ;  /* 0x0000000609ff7210 */ /* 0x000fe20007f3e0ff */
[----:B------:R-:W-:-:S04]  /*5650*/  IMAD.MOV.U32 R4, RZ, RZ, R7 ;  /* 0x000000ffff047224 */ /* 0x000fc800078e0007 */
[----:B------:R-:W-:-:S08]  /*5660*/  IMAD.WIDE.U32.X R4, R21, UR7, R4, P1 ;  /* 0x0000000715047c25 */ /* 0x000fd000088e0404 */
.L_x_109:
[--C-:B------:R-:W-:Y:S01]  /*5670*/  SHF.R.U64 R8, R4, UR9, R5.reuse ;  /* 0x0000000904087c19 */ /* 0x100fe20008001205 */
[----:B------:R-:W-:Y:S01]  /*5680*/  ULDC.64 UR6, c[0x0][0x620] ;  /* 0x0001880000067ab9 */ /* 0x000fe20000000a00 */
[----:B------:R-:W-:Y:S01]  /*5690*/  SHF.R.U32.HI R4, RZ, UR9, R5 ;  /* 0x00000009ff047c19 */ /* 0x000fe20008011605 */
[----:B------:R-:W2:Y:S01]  /*56a0*/  LDC R24, c[0x0][0x144] ;  /* 0x00005100ff187b82 */ /* 0x000ea20000000800 */
[----:B------:R-:W-:Y:S01]  /*56b0*/  IADD3 R7, P1, RZ, -R8, RZ ;  /* 0x80000008ff077210 */ /* 0x000fe20007f3e0ff */
[----:B------:R-:W-:Y:S01]  /*56c0*/  ULDC.64 UR10, c[0x0][0x640] ;  /* 0x00019000000a7ab9 */ /* 0x000fe20000000a00 */
[----:B0-----:R-:W-:Y:S01]  /*56d0*/  I2FP.F32.U32 R9, R15 ;  /* 0x0000000f00097245 */ /* 0x001fe20000201000 */
[----:B------:R-:W-:Y:S02]  /*56e0*/  ULDC UR8, c[0x0][0x608] ;  /* 0x0001820000087ab9 */ /* 0x000fe40000000800 */
[----:B------:R-:W-:Y:S01]  /*56f0*/  IMAD.X R4, RZ, RZ, ~R4, P1 ;  /* 0x000000ffff047224 */ /* 0x000fe200008e0e04 */
[----:B------:R-:W-:Y:S01]  /*5700*/  ISETP.NE.U32.AND P1, PT, RZ, UR10, PT ;  /* 0x0000000aff007c0c */ /* 0x000fe2000bf25070 */
[----:B------:R-:W0:Y:S02]  /*5710*/  LDC R21, c[0x0][0x148] ;  /* 0x00005200ff157b82 */ /* 0x000e240000000800 */
[----:B------:R-:W-:Y:S01]  /*5720*/  IMAD R6, R4, UR6, RZ ;  /* 0x0000000604067c24 */ /* 0x000fe2000f8e02ff */
[----:B------:R-:W-:Y:S01]  /*5730*/  ISETP.NE.AND.EX P1, PT, RZ, UR11, PT, P1 ;  /* 0x0000000bff007c0c */ /* 0x000fe2000bf25310 */
[----:B------:R-:W-:Y:S01]  /*5740*/  IMAD.WIDE.U32 R4, R7, UR6, R16 ;  /* 0x0000000607047c25 */ /* 0x000fe2000f8e0010 */
[----:B------:R-:W-:-:S03]  /*5750*/  ULDC UR6, c[0x0][0x150] ;  /* 0x0000540000067ab9 */ /* 0x000fc60000000800 */
[----:B------:R-:W-:Y:S02]  /*5760*/  IMAD R7, R7, UR7, R6 ;  /* 0x0000000707077c24 */ /* 0x000fe4000f8e0206 */
[----:B------:R-:W-:Y:S01]  /*5770*/  FMUL R6, R9, UR6 ;  /* 0x0000000609067c20 */ /* 0x000fe20008400000 */
[----:B------:R-:W-:Y:S01]  /*5780*/  ULDC UR6, c[0x0][0x618] ;  /* 0x0001860000067ab9 */ /* 0x000fe20000000800 */
[----:B------:R-:W-:Y:S01]  /*5790*/  ULDC UR7, c[0x0][0x154] ;  /* 0x0000550000077ab9 */ /* 0x000fe20000000800 */
[----:B------:R-:W-:-:S03]  /*57a0*/  IMAD.IADD R5, R5, 0x1, R7 ;  /* 0x0000000105057824 */ /* 0x000fc600078e0207 */
[----:B------:R-:W3:Y:S02]  /*57b0*/  F2I.U32.TRUNC.NTZ R6, R6 ;  /* 0x0000000600067305 */ /* 0x000ee4000020f000 */
[----:B------:R-:W-:Y:S02]  /*57c0*/  SHF.R.U64 R9, R4, UR6, R5 ;  /* 0x0000000604097c19 */ /* 0x000fe40008001205 */
[----:B-1----:R-:W-:-:S05]  /*57d0*/  I2FP.F32.U32 R4, R14 ;  /* 0x0000000e00047245 */ /* 0x002fca0000201000 */
[----:B------:R-:W-:Y:S01]  /*57e0*/  FMUL R22, R4, UR7 ;  /* 0x0000000704167c20 */ /* 0x000fe20008400000 */
[----:B------:R-:W-:Y:S01]  /*57f0*/  SHF.R.U32.HI R4, RZ, UR6, R5 ;  /* 0x00000006ff047c19 */ /* 0x000fe20008011605 */
[----:B------:R-:W-:-:S03]  /*5800*/  ULDC UR6, c[0x0][0x658] ;  /* 0x0001960000067ab9 */ /* 0x000fc60000000800 */
[--C-:B------:R-:W-:Y:S01]  /*5810*/  SHF.R.U64 R20, R9, UR8, R4.reuse ;  /* 0x0000000809147c19 */ /* 0x100fe20008001204 */
[----:B------:R-:W1:Y:S01]  /*5820*/  F2I.U32.TRUNC.NTZ R22, R22 ;  /* 0x0000001600167305 */ /* 0x000e62000020f000 */
[----:B------:R-:W-:Y:S01]  /*5830*/  SHF.R.U32.HI R5, RZ, UR8, R4 ;  /* 0x00000008ff057c19 */ /* 0x000fe20008011604 */
[----:B---3--:R-:W-:-:S03]  /*5840*/  IMAD.MOV R6, RZ, RZ, -R6 ;  /* 0x000000ffff067224 */ /* 0x008fc600078e0a06 */
[----:B------:R-:W-:Y:S01]  /*5850*/  SHF.R.U64 R18, R20, UR6, R5 ;  /* 0x0000000614127c19 */ /* 0x000fe20008001205 */
[----:B--2---:R-:W-:Y:S01]  /*5860*/  IMAD R15, R24, R6, R15 ;  /* 0x00000006180f7224 */ /* 0x004fe200078e020f */
[----:B------:R-:W-:-:S03]  /*5870*/  SHF.R.U32.HI R23, RZ, UR6, R5 ;  /* 0x00000006ff177c19 */ /* 0x000fc60008011605 */
[----:B------:R-:W-:Y:S02]  /*5880*/  IMAD.MOV.U32 R4, RZ, RZ, R18 ;  /* 0x000000ffff047224 */ /* 0x000fe400078e0012 */
[----:B------:R-:W-:Y:S01]  /*5890*/  IMAD.MOV.U32 R5, RZ, RZ, R23 ;  /* 0x000000ffff057224 */ /* 0x000fe200078e0017 */
[----:B-1----:R-:W-:Y:S06]  /*58a0*/  @!P1 BRA `(.L_x_110) ;  /* 0x0000000000289947 */ /* 0x002fec0003800000 */
[----:B------:R-:W-:Y:S02]  /*58b0*/  ULDC UR6, c[0x0][0x64c] ;  /* 0x0001930000067ab9 */ /* 0x000fe40000000800 */
[----:B------:R-:W-:-:S05]  /*58c0*/  IADD3 R5, P1, R18, UR6, RZ ;  /* 0x0000000612057c10 */ /* 0x000fca000ff3e0ff */
[----:B------:R-:W-:-:S04]  /*58d0*/  IMAD.X R23, RZ, RZ, R23, P1 ;  /* 0x000000ffff177224 */ /* 0x000fc800008e0617 */
[----:B------:R-:W-:-:S04]  /*58e0*/  IMAD.WIDE.U32 R6, R23, UR10, RZ ;  /* 0x0000000a17067c25 */ /* 0x000fc8000f8e00ff */
[----:B------:R-:W-:-:S04]  /*58f0*/  IMAD.WIDE.U32 R6, P1, R5, UR11, R6 ;  /* 0x0000000b05067c25 */ /* 0x000fc8000f820006 */
[----:B------:R-:W-:-:S04]  /*5900*/  IMAD.WIDE.U32 R4, R5, UR10, RZ ;  /* 0x0000000a05047c25 */ /* 0x000fc8000f8e00ff */
[----:B------:R-:W-:Y:S01]  /*5910*/  IMAD.MOV.U32 R4, RZ, RZ, R7 ;  /* 0x000000ffff047224 */ /* 0x000fe200078e0007 */
[----:B------:R-:W-:Y:S01]  /*5920*/  IADD3 RZ, P3, R5, R6, RZ ;  /* 0x0000000605ff7210 */ /* 0x000fe20007f7e0ff */
[----:B------:R-:W-:-:S04]  /*5930*/  IMAD.X R5, RZ, RZ, RZ, P1 ;  /* 0x000000ffff057224 */ /* 0x000fc800008e06ff */
[----:B------:R-:W-:-:S08]  /*5940*/  IMAD.WIDE.U32.X R4, R23, UR11, R4, P3 ;  /* 0x0000000b17047c25 */ /* 0x000fd000098e0404 */
.L_x_110:
[----:B------:R-:W-:Y:S01]  /*5950*/  ISETP.NE.AND P1, PT, R2, 0x1, PT ;  /* 0x000000010200780c */ /* 0x000fe20003f25270 */
[----:B------:R-:W-:Y:S01]  /*5960*/  ULDC UR6, c[0x0][0x648] ;  /* 0x0001920000067ab9 */ /* 0x000fe20000000800 */
[----:B------:R-:W-:Y:S01]  /*5970*/  LOP3.LUT R20, R20, UR13, RZ, 0xc0, !PT ;  /* 0x0000000d14147c12 */ /* 0x000fe2000f8ec0ff */
[----:B------:R-:W-:Y:S01]  /*5980*/  IMAD.MOV R22, RZ, RZ, -R22 ;  /* 0x000000ffff167224 */ /* 0x000fe200078e0a16 */
[----:B------:R-:W-:Y:S01]  /*5990*/  SHF.R.U64 R5, R4, UR6, R5 ;  /* 0x0000000604057c19 */ /* 0x000fe20008001205 */
[----:B------:R-:W-:Y:S01]  /*59a0*/  ULDC UR6, c[0x0][0x638] ;  /* 0x00018e0000067ab9 */ /* 0x000fe20000000800 */
[----:B------:R-:W-:Y:S01]  /*59b0*/  LOP3.LUT R9, R9, UR4, RZ, 0xc0, !PT ;  /* 0x0000000409097c12 */ /* 0x000fe2000f8ec0ff */
[----:B------:R-:W-:Y:S01]  /*59c0*/  ULDC UR7, c[0x0][0x610] ;  /* 0x0001840000077ab9 */ /* 0x000fe20000000800 */
[----:B------:R-:W-:Y:S02]  /*59d0*/  IMAD.MOV.U32 R4, RZ, RZ, 0x1 ;  /* 0x00000001ff047424 */ /* 0x000fe400078e00ff */
[----:B------:R-:W-:-:S02]  /*59e0*/  IMAD.MOV R7, RZ, RZ, -R5 ;  /* 0x000000ffff077224 */ /* 0x000fc400078e0a05 */
[----:B------:R-:W-:Y:S02]  /*59f0*/  IMAD R20, R5, UR21, R20 ;  /* 0x0000001505147c24 */ /* 0x000fe4000f8e0214 */
[----:B0-----:R-:W-:Y:S02]  /*5a00*/  @P1 IMAD R15, R21, R22, R14 ;  /* 0x00000016150f1224 */ /* 0x001fe400078e020e */
[----:B------:R-:W-:Y:S01]  /*5a10*/  IMAD R18, R7, UR6, R18 ;  /* 0x0000000607127c24 */ /* 0x000fe2000f8e0212 */
[----:B------:R-:W-:Y:S01]  /*5a20*/  ULDC UR6, c[0x0][0x600] ;  /* 0x0001800000067ab9 */ /* 0x000fe20000000800 */
[----:B------:R-:W-:Y:S02]  /*5a30*/  IMAD R15, R20, UR7, R15 ;  /* 0x00000007140f7c24 */ /* 0x000fe4000f8e020f */
[----:B------:R-:W-:-:S05]  /*5a40*/  IMAD R18, R18, UR6, R9 ;  /* 0x0000000612127c24 */ /* 0x000fca000f8e0209 */
[----:B------:R-:W-:Y:S02]  /*5a50*/  SEL R9, R18, R15, !P1 ;  /* 0x0000000f12097207 */ /* 0x000fe40004800000 */
[----:B------:R-:W-:-:S07]  /*5a60*/  SEL R7, R15, R18, !P1 ;  /* 0x000000120f077207 */ /* 0x000fce0004800000 */
.L_x_108:
[----:B------:R-:W-:Y:S05]  /*5a70*/  BSYNC B1 ;  /* 0x0000000000017941 */ /* 0x000fea0003800000 */
.L_x_107:
[----:B------:R-:W-:-:S13]  /*5a80*/  LOP3.LUT P1, RZ, R4, 0xff, RZ, 0xc0, !PT ;  /* 0x000000ff04ff7812 */ /* 0x000fda000782c0ff */
[----:B------:R-:W-:Y:S05]  /*5a90*/  @P1 BRA `(.L_x_111) ;  /* 0xfffffff4002c1947 */ /* 0x000fea000383ffff */
[----:B------:R-:W-:Y:S05]  /*5aa0*/  BSYNC B0 ;  /* 0x0000000000007941 */ /* 0x000fea0003800000 */
.L_x_99:
[----:B------:R-:W-:-:S03]  /*5ab0*/  UMOV UR6, 0xffffffff ;  /* 0xffffffff00067882 */ /* 0x000fc60000000000 */
[----:B------:R-:W-:Y:S05]  /*5ac0*/  BRA.DIV UR6, `(.L_x_112) ;  /* 0x0000000606cc7947 */ /* 0x000fea000b800000 */
[----:B------:R-:W-:-:S13]  /*5ad0*/  ELECT P6, URZ, PT ;  /* 0x00000000003f782f */ /* 0x000fda00038c0000 */
.L_x_131:
[----:B------:R-:W-:Y:S04]  /*5ae0*/  BSSY B0, `(.L_x_113) ;  /* 0x0000058000007945 */ /* 0x000fe80003800000 */
[----:B------:R-:W-:Y:S05]  /*5af0*/  @!P6 BRA `(.L_x_114) ;  /* 0x000000040058e947 */ /* 0x000fea0003800000 */
[----:B------:R-:W-:-:S04]  /*5b00*/  LOP3.LUT R19, R19, 0x2, RZ, 0xfc, !PT ;  /* 0x0000000213137812 */ /* 0x000fc800078efcff */
[----:B------:R-:W-:-:S13]  /*5b10*/  ISETP.NE.AND P0, PT, R19, 0x3, PT ;  /* 0x000000031300780c */ /* 0x000fda0003f05270 */
[----:B------:R-:W-:Y:S05]  /*5b20*/  @!P0 BRA `(.L_x_115) ;  /* 0x0000000000048947 */ /* 0x000fea0003800000 */
[----:B------:R-:W-:Y:S01]  /*5b30*/  BPT.TRAP 0x1 ;  /* 0x000000040000795c */ /* 0x000fe20000300000 */
.L_x_115:
[----:B------:R-:W0:Y:S01]  /*5b40*/  S2R R3, SR_CgaCtaId ;  /* 0x0000000000037919 */ /* 0x000e220000008800 */
[----:B------:R-:W-:-:S04]  /*5b50*/  MOV R2, 0x400 ;  /* 0x0000040000027802 */ /* 0x000fc80000000f00 */
[----:B0-----:R-:W-:Y:S02]  /*5b60*/  LEA R3, R3, R2, 0x18 ;  /* 0x0000000203037211 */ /* 0x001fe400078ec0ff */
[----:B------:R-:W-:-:S03]  /*5b70*/  SHF.L.U32 R2, R0, 0x1f, RZ ;  /* 0x0000001f00027819 */ /* 0x000fc600000006ff */
[----:B------:R-:W-:-:S04]  /*5b80*/  VIADD R3, R3, 0x48 ;  /* 0x0000004803037836 */ /* 0x000fc80000000000 */
[C---:B------:R-:W-:Y:S02]  /*5b90*/  IMAD R7, R12.reuse, 0x8, R3 ;  /* 0x000000080c077824 */ /* 0x040fe400078e0203 */
[----:B------:R-:W-:Y:S02]  /*5ba0*/  VIADD R12, R12, 0x1 ;  /* 0x000000010c0c7836 */ /* 0x000fe40000000000 */
[----:B------:R-:W0:Y:S03]  /*5bb0*/  SYNCS.PHASECHK.TRANS64.TRYWAIT P0, [R7+URZ], R2 ;  /* 0x00000002070075a7 */ /* 0x000e26000800017f */
[----:B------:R-:W-:-:S04]  /*5bc0*/  ISETP.NE.AND P1, PT, R12, 0x9, PT ;  /* 0x000000090c00780c */ /* 0x000fc80003f25270 */
[----:B------:R-:W-:Y:S02]  /*5bd0*/  SEL R5, RZ, 0x1, P1 ;  /* 0x00000001ff057807 */ /* 0x000fe40000800000 */
[----:B------:R-:W-:Y:S02]  /*5be0*/  SEL R12, R12, RZ, P1 ;  /* 0x000000ff0c0c7207 */ /* 0x000fe40000800000 */
[----:B------:R-:W-:-:S03]  /*5bf0*/  LOP3.LUT R5, R0, R5, RZ, 0x3c, !PT ;  /* 0x0000000500057212 */ /* 0x000fc600078e3cff */
[----:B------:R-:W-:Y:S01]  /*5c00*/  IMAD R9, R12, 0x8, R3 ;  /* 0x000000080c097824 */ /* 0x000fe200078e0203 */
[----:B------:R-:W-:Y:S01]  /*5c10*/  SHF.L.U32 R4, R5, 0x1f, RZ ;  /* 0x0000001f05047819 */ /* 0x000fe200000006ff */
[----:B0-----:R-:W-:Y:S06]  /*5c20*/  @!P0 BRA `(.L_x_116) ;  /* 0x0000000400948947 */ /* 0x001fec0003800000 */
.L_x_132:
[----:B------:R-:W1:Y:S01]  /*5c30*/  SYNCS.PHASECHK.TRANS64.TRYWAIT P0, [R9+URZ], R4 ;  /* 0x00000004090075a7 */ /* 0x000e62000800017f */
[----:B------:R-:W-:-:S05]  /*5c40*/  VIADD R0, R12, 0x1 ;  /* 0x000000010c007836 */ /* 0x000fca0000000000 */
[----:B------:R-:W-:-:S04]  /*5c50*/  ISETP.NE.AND P1, PT, R0, 0x9, PT ;  /* 0x000000090000780c */ /* 0x000fc80003f25270 */
[----:B0-----:R-:W-:Y:S02]  /*5c60*/  SEL R2, RZ, 0x1, P1 ;  /* 0x00000001ff027807 */ /* 0x001fe40000800000 */
[----:B------:R-:W-:Y:S02]  /*5c70*/  SEL R0, R0, RZ, P1 ;  /* 0x000000ff00007207 */ /* 0x000fe40000800000 */
[----:B------:R-:W-:-:S03]  /*5c80*/  LOP3.LUT R7, R5, R2, RZ, 0x3c, !PT ;  /* 0x0000000205077212 */ /* 0x000fc600078e3cff */
[----:B------:R-:W-:Y:S01]  /*5c90*/  IMAD R6, R0, 0x8, R3 ;  /* 0x0000000800067824 */ /* 0x000fe200078e0203 */
[----:B------:R-:W-:Y:S01]  /*5ca0*/  SHF.L.U32 R5, R7, 0x1f, RZ ;  /* 0x0000001f07057819 */ /* 0x000fe200000006ff */
[----:B-1----:R-:W-:Y:S06]  /*5cb0*/  @!P0 BRA `(.L_x_117) ;  /* 0x0000000400848947 */ /* 0x002fec0003800000 */
.L_x_133:
[----:B------:R-:W1:Y:S01]  /*5cc0*/  SYNCS.PHASECHK.TRANS64.TRYWAIT P0, [R6+URZ], R5 ;  /* 0x00000005060075a7 */ /* 0x000e62000800017f */
[----:B------:R-:W-:-:S05]  /*5cd0*/  VIADD R0, R0, 0x1 ;  /* 0x0000000100007836 */ /* 0x000fca0000000000 */
[----:B------:R-:W-:-:S04]  /*5ce0*/  ISETP.NE.AND P1, PT, R0, 0x9, PT ;  /* 0x000000090000780c */ /* 0x000fc80003f25270 */
[----:B------:R-:W-:Y:S02]  /*5cf0*/  SEL R2, RZ, 0x1, P1 ;  /* 0x00000001ff027807 */ /* 0x000fe40000800000 */
[----:B------:R-:W-:Y:S02]  /*5d00*/  SEL R0, R0, RZ, P1 ;  /* 0x000000ff00007207 */ /* 0x000fe40000800000 */
[----:B------:R-:W-:-:S03]  /*5d10*/  LOP3.LUT R7, R7, R2, RZ, 0x3c, !PT ;  /* 0x0000000207077212 */ /* 0x000fc600078e3cff */
[----:B0-----:R-:W-:Y:S01]  /*5d20*/  IMAD R9, R0, 0x8, R3 ;  /* 0x0000000800097824 */ /* 0x001fe200078e0203 */
[----:B------:R-:W-:Y:S01]  /*5d30*/  SHF.L.U32 R4, R7, 0x1f, RZ ;  /* 0x0000001f07047819 */ /* 0x000fe200000006ff */
[----:B-1----:R-:W-:Y:S06]  /*5d40*/  @!P0 BRA `(.L_x_118) ;  /* 0x0000000400748947 */ /* 0x002fec0003800000 */
.L_x_134:
        /* <DEDUP_REMOVED lines=9> */
.L_x_135:
        /* <DEDUP_REMOVED lines=9> */
.L_x_136:
        /* <DEDUP_REMOVED lines=9> */
.L_x_137:
        /* <DEDUP_REMOVED lines=9> */
.L_x_138:
[----:B------:R-:W1:Y:S01]  /*5f90*/  SYNCS.PHASECHK.TRANS64.TRYWAIT P0, [R9+URZ], R4 ;  /* 0x00000004090075a7 */ /* 0x000e62000800017f */
[----:B------:R-:W-:-:S05]  /*5fa0*/  VIADD R0, R0, 0x1 ;  /* 0x0000000100007836 */ /* 0x000fca0000000000 */
[----:B------:R-:W-:-:S04]  /*5fb0*/  ISETP.NE.AND P1, PT, R0, 0x9, PT ;  /* 0x000000090000780c */ /* 0x000fc80003f25270 */
[----:B------:R-:W-:Y:S02]  /*5fc0*/  SEL R2, RZ, 0x1, P1 ;  /* 0x00000001ff027807 */ /* 0x000fe40000800000 */
[----:B------:R-:W-:Y:S02]  /*5fd0*/  SEL R0, R0, RZ, P1 ;  /* 0x000000ff00007207 */ /* 0x000fe40000800000 */
[----:B------:R-:W-:Y:S01]  /*5fe0*/  LOP3.LUT R2, R7, R2, RZ, 0x3c, !PT ;  /* 0x0000000207027212 */ /* 0x000fe200078e3cff */
[----:B-1----:R-:W-:Y:S06]  /*5ff0*/  @!P0 BRA `(.L_x_123) ;  /* 0x00000004002c8947 */ /* 0x002fec0003800000 */
.L_x_139:
[----:B------:R-:W-:Y:S01]  /*6000*/  IMAD R3, R0, 0x8, R3 ;  /* 0x0000000800037824 */ /* 0x000fe200078e0203 */
[----:B------:R-:W-:-:S07]  /*6010*/  SHF.L.U32 R0, R2, 0x1f, RZ ;  /* 0x0000001f02007819 */ /* 0x000fce00000006ff */
.L_x_124:
[----:B--2---:R2:W3:Y:S02]  /*6020*/  SYNCS.PHASECHK.TRANS64.TRYWAIT P0, [R3+URZ], R0 ;  /* 0x00000000030075a7 */ /* 0x0044e4000800017f */
[----:B---3--:R-:W-:Y:S05]  /*6030*/  @!P0 NANOSLEEP.SYNCS 0x989680 ;  /* 0x009896800000895d */ /* 0x008fea0003900000 */
[----:B------:R-:W3:Y:S02]  /*6040*/  @!P0 SYNCS.PHASECHK.TRANS64 P0, [R3+URZ], R0 ;  /* 0x00000000030085a7 */ /* 0x000ee4000800007f */
[----:B---3--:R-:W-:Y:S05]  /*6050*/  @!P0 BRA `(.L_x_124) ;  /* 0xfffffffc00f08947 */ /* 0x008fea000383ffff */
.L_x_114:
[----:B------:R-:W-:Y:S05]  /*6060*/  BSYNC B0 ;  /* 0x0000000000007941 */ /* 0x000fea0003800000 */
.L_x_113:
[----:B------:R-:W-:Y:S05]  /*6070*/  EXIT ;  /* 0x000000000000794d */ /* 0x000fea0003800000 */
.L_x_18:
[----:B---3--:R3:W4:Y:S02]  /*6080*/  SYNCS.PHASECHK.TRANS64.TRYWAIT P1, [R3+URZ], R0 ;  /* 0x00000000030075a7 */ /* 0x008724000802017f */
[----:B----4-:R-:W-:Y:S05]  /*6090*/  @!P1 NANOSLEEP.SYNCS 0x989680 ;  /* 0x009896800000995d */ /* 0x010fea0003900000 */
[----:B------:R-:W4:Y:S02]  /*60a0*/  @!P1 SYNCS.PHASECHK.TRANS64 P1, [R3+URZ], R0 ;  /* 0x00000000030095a7 */ /* 0x000f24000802007f */
[----:B----4-:R-:W-:Y:S05]  /*60b0*/  @!P1 BRA `(.L_x_18) ;  /* 0xfffffffc00f09947 */ /* 0x010fea000383ffff */
[----:B------:R-:W-:Y:S05]  /*60c0*/  BRA `(.L_x_17) ;  /* 0xffffffb000847947 */ /* 0x000fea000383ffff */
.L_x_23:
[----:B-1----:R-:W-:-:S04]  /*60d0*/  IMAD.U32 R4, RZ, RZ, UR7 ;  /* 0x00000007ff047e24 */ /* 0x002fc8000f8e00ff */
[----:B------:R1:W2:Y:S03]  /*60e0*/  SYNCS.PHASECHK.TRANS64.TRYWAIT P1, [R4+URZ], R3 ;  /* 0x00000003040075a7 */ /* 0x0002a6000802017f */
[----:B--2---:R-:W-:Y:S05]  /*60f0*/  @!P1 NANOSLEEP.SYNCS 0x989680 ;  /* 0x009896800000995d */ /* 0x004fea0003900000 */
[----:B------:R-:W2:Y:S02]  /*6100*/  @!P1 SYNCS.PHASECHK.TRANS64 P1, [R4+URZ], R3 ;  /* 0x00000003040095a7 */ /* 0x000ea4000802007f */
[----:B--2---:R-:W-:Y:S05]  /*6110*/  @!P1 BRA `(.L_x_23) ;  /* 0xfffffffc00ec9947 */ /* 0x004fea000383ffff */
[----:B------:R-:W-:Y:S05]  /*6120*/  BRA `(.L_x_22) ;  /* 0xffffffb400607947 */ /* 0x000fea000383ffff */
.L_x_100:
[----:B------:R-:W-:Y:S01]  /*6130*/  BSSY B1, `(.L_x_125) ;  /* 0x0000006000017945 */ /* 0x000fe20003800000 */
[----:B------:R-:W-:-:S07]  /*6140*/  IMAD.MOV.U32 R15, RZ, RZ, -0x1 ;  /* 0xffffffffff0f7424 */ /* 0x000fce00078e00ff */
[----:B------:R-:W-:Y:S05]  /*6150*/  WARPSYNC.COLLECTIVE R15, `(.L_x_126) ;  /* 0x000000000f0c7348 */ /* 0x000fea0003c00000 */
[----:B------:R-:W-:Y:S02]  /*6160*/  ELECT P6, UR62, PT ;  /* 0x00000000003e782f */ /* 0x000fe400038c0000 */
[----:B------:R-:W-:Y:S01]  /*6170*/  MOV R14, UR62 ;  /* 0x0000003e000e7c02 */ /* 0x000fe20008000f00 */
[----:B------:R-:W-:Y:S10]  /*6180*/  ENDCOLLECTIVE ;  /* 0x000000000000791b */ /* 0x000ff40003800000 */
.L_x_126:
[----:B------:R-:W-:Y:S05]  /*6190*/  BSYNC B1 ;  /* 0x0000000000017941 */ /* 0x000fea0003800000 */
.L_x_125:
[----:B------:R-:W-:Y:S05]  /*61a0*/  BRA `(.L_x_127) ;  /* 0xffffffec00747947 */ /* 0x000fea000383ffff */
.L_x_103:
[----:B0-----:R0:W1:Y:S02]  /*61b0*/  SYNCS.PHASECHK.TRANS64.TRYWAIT P1, [R14+URZ+0x48], R7 ;  /* 0x000048070e0075a7 */ /* 0x001064000802017f */
[----:B-1----:R-:W-:Y:S05]  /*61c0*/  @!P1 NANOSLEEP.SYNCS 0x989680 ;  /* 0x009896800000995d */ /* 0x002fea0003900000 */
[----:B------:R-:W1:Y:S02]  /*61d0*/  @!P1 SYNCS.PHASECHK.TRANS64 P1, [R14+URZ+0x48], R7 ;  /* 0x000048070e0095a7 */ /* 0x000e64000802007f */
[----:B-1----:R-:W-:Y:S05]  /*61e0*/  @!P1 BRA `(.L_x_103) ;  /* 0xfffffffc00f09947 */ /* 0x002fea000383ffff */
[----:B------:R-:W-:Y:S05]  /*61f0*/  BRA `(.L_x_128) ;  /* 0xffffffec00b07947 */ /* 0x000fea000383ffff */
.L_x_112:
[----:B------:R-:W-:Y:S01]  /*6200*/  BSSY B0, `(.L_x_129) ;  /* 0x0000006000007945 */ /* 0x000fe20003800000 */
[----:B------:R-:W-:-:S07]  /*6210*/  IMAD.MOV.U32 R15, RZ, RZ, -0x1 ;  /* 0xffffffffff0f7424 */ /* 0x000fce00078e00ff */
[----:B------:R-:W-:Y:S05]  /*6220*/  WARPSYNC.COLLECTIVE R15, `(.L_x_130) ;  /* 0x000000000f0c7348 */ /* 0x000fea0003c00000 */
[----:B------:R-:W-:Y:S02]  /*6230*/  ELECT P6, UR62, PT ;  /* 0x00000000003e782f */ /* 0x000fe400038c0000 */
[----:B------:R-:W-:Y:S01]  /*6240*/  MOV R14, UR62 ;  /* 0x0000003e000e7c02 */ /* 0x000fe20008000f00 */
[----:B------:R-:W-:Y:S10]  /*6250*/  ENDCOLLECTIVE ;  /* 0x000000000000791b */ /* 0x000ff40003800000 */
.L_x_130:
[----:B------:R-:W-:Y:S05]  /*6260*/  BSYNC B0 ;  /* 0x0000000000007941 */ /* 0x000fea0003800000 */
.L_x_129:
[----:B------:R-:W-:Y:S05]  /*6270*/  BRA `(.L_x_131) ;  /* 0xfffffff800187947 */ /* 0x000fea000383ffff */
.L_x_116:
[----:B0-----:R0:W1:Y:S02]  /*6280*/  SYNCS.PHASECHK.TRANS64.TRYWAIT P0, [R7+URZ], R2 ;  /* 0x00000002070075a7 */ /* 0x001064000800017f */
[----:B-1----:R-:W-:Y:S05]  /*6290*/  @!P0 NANOSLEEP.SYNCS 0x989680 ;  /* 0x009896800000895d */ /* 0x002fea0003900000 */
[----:B------:R-:W1:Y:S02]  /*62a0*/  @!P0 SYNCS.PHASECHK.TRANS64 P0, [R7+URZ], R2 ;  /* 0x00000002070085a7 */ /* 0x000e64000800007f */
[----:B-1----:R-:W-:Y:S05]  /*62b0*/  @!P0 BRA `(.L_x_116) ;  /* 0xfffffffc00f08947 */ /* 0x002fea000383ffff */
[----:B------:R-:W-:Y:S05]  /*62c0*/  BRA `(.L_x_132) ;  /* 0xfffffff800587947 */ /* 0x000fea000383ffff */
.L_x_117:
[----:B0-----:R0:W1:Y:S02]  /*62d0*/  SYNCS.PHASECHK.TRANS64.TRYWAIT P0, [R9+URZ], R4 ;  /* 0x00000004090075a7 */ /* 0x001064000800017f */
[----:B-1----:R-:W-:Y:S05]  /*62e0*/  @!P0 NANOSLEEP.SYNCS 0x989680 ;  /* 0x009896800000895d */ /* 0x002fea0003900000 */
[----:B------:R-:W1:Y:S02]  /*62f0*/  @!P0 SYNCS.PHASECHK.TRANS64 P0, [R9+URZ], R4 ;  /* 0x00000004090085a7 */ /* 0x000e64000800007f */
[----:B-1----:R-:W-:Y:S05]  /*6300*/  @!P0 BRA `(.L_x_117) ;  /* 0xfffffffc00f08947 */ /* 0x002fea000383ffff */
[----:B------:R-:W-:Y:S05]  /*6310*/  BRA `(.L_x_133) ;  /* 0xfffffff800687947 */ /* 0x000fea000383ffff */
.L_x_118:
[----:B0-----:R0:W1:Y:S02]  /*6320*/  SYNCS.PHASECHK.TRANS64.TRYWAIT P0, [R6+URZ], R5 ;  /* 0x00000005060075a7 */ /* 0x001064000800017f */
[----:B-1----:R-:W-:Y:S05]  /*6330*/  @!P0 NANOSLEEP.SYNCS 0x989680 ;  /* 0x009896800000895d */ /* 0x002fea0003900000 */
[----:B------:R-:W1:Y:S02]  /*6340*/  @!P0 SYNCS.PHASECHK.TRANS64 P0, [R6+URZ], R5 ;  /* 0x00000005060085a7 */ /* 0x000e64000800007f */
[----:B-1----:R-:W-:Y:S05]  /*6350*/  @!P0 BRA `(.L_x_118) ;  /* 0xfffffffc00f08947 */ /* 0x002fea000383ffff */
[----:B------:R-:W-:Y:S05]  /*6360*/  BRA `(.L_x_134) ;  /* 0xfffffff800787947 */ /* 0x000fea000383ffff */
.L_x_119:
[----:B0-----:R0:W1:Y:S02]  /*6370*/  SYNCS.PHASECHK.TRANS64.TRYWAIT P0, [R9+URZ], R4 ;  /* 0x00000004090075a7 */ /* 0x001064000800017f */
[----:B-1----:R-:W-:Y:S05]  /*6380*/  @!P0 NANOSLEEP.SYNCS 0x989680 ;  /* 0x009896800000895d */ /* 0x002fea0003900000 */
[----:B------:R-:W1:Y:S02]  /*6390*/  @!P0 SYNCS.PHASECHK.TRANS64 P0, [R9+URZ], R4 ;  /* 0x00000004090085a7 */ /* 0x000e64000800007f */
[----:B-1----:R-:W-:Y:S05]  /*63a0*/  @!P0 BRA `(.L_x_119) ;  /* 0xfffffffc00f08947 */ /* 0x002fea000383ffff */
[----:B------:R-:W-:Y:S05]  /*63b0*/  BRA `(.L_x_135) ;  /* 0xfffffff800887947 */ /* 0x000fea000383ffff */
.L_x_120:
[----:B0-----:R0:W1:Y:S02]  /*63c0*/  SYNCS.PHASECHK.TRANS64.TRYWAIT P0, [R6+URZ], R5 ;  /* 0x00000005060075a7 */ /* 0x001064000800017f */
[----:B-1----:R-:W-:Y:S05]  /*63d0*/  @!P0 NANOSLEEP.SYNCS 0x989680 ;  /* 0x009896800000895d */ /* 0x002fea0003900000 */
[----:B------:R-:W1:Y:S02]  /*63e0*/  @!P0 SYNCS.PHASECHK.TRANS64 P0, [R6+URZ], R5 ;  /* 0x00000005060085a7 */ /* 0x000e64000800007f */
[----:B-1----:R-:W-:Y:S05]  /*63f0*/  @!P0 BRA `(.L_x_120) ;  /* 0xfffffffc00f08947 */ /* 0x002fea000383ffff */
[----:B------:R-:W-:Y:S05]  /*6400*/  BRA `(.L_x_136) ;  /* 0xfffffff800987947 */ /* 0x000fea000383ffff */
.L_x_121:
[----:B0-----:R0:W1:Y:S02]  /*6410*/  SYNCS.PHASECHK.TRANS64.TRYWAIT P0, [R9+URZ], R4 ;  /* 0x00000004090075a7 */ /* 0x001064000800017f */
[----:B-1----:R-:W-:Y:S05]  /*6420*/  @!P0 NANOSLEEP.SYNCS 0x989680 ;  /* 0x009896800000895d */ /* 0x002fea0003900000 */
[----:B------:R-:W1:Y:S02]  /*6430*/  @!P0 SYNCS.PHASECHK.TRANS64 P0, [R9+URZ], R4 ;  /* 0x00000004090085a7 */ /* 0x000e64000800007f */
[----:B-1----:R-:W-:Y:S05]  /*6440*/  @!P0 BRA `(.L_x_121) ;  /* 0xfffffffc00f08947 */ /* 0x002fea000383ffff */
[----:B------:R-:W-:Y:S05]  /*6450*/  BRA `(.L_x_137) ;  /* 0xfffffff800a87947 */ /* 0x000fea000383ffff */
.L_x_122:
[----:B0-----:R0:W1:Y:S02]  /*6460*/  SYNCS.PHASECHK.TRANS64.TRYWAIT P0, [R6+URZ], R5 ;  /* 0x00000005060075a7 */ /* 0x001064000800017f */
[----:B-1----:R-:W-:Y:S05]  /*6470*/  @!P0 NANOSLEEP.SYNCS 0x989680 ;  /* 0x009896800000895d */ /* 0x002fea0003900000 */
[----:B------:R-:W1:Y:S02]  /*6480*/  @!P0 SYNCS.PHASECHK.TRANS64 P0, [R6+URZ], R5 ;  /* 0x00000005060085a7 */ /* 0x000e64000800007f */
[----:B-1----:R-:W-:Y:S05]  /*6490*/  @!P0 BRA `(.L_x_122) ;  /* 0xfffffffc00f08947 */ /* 0x002fea000383ffff */
[----:B------:R-:W-:Y:S05]  /*64a0*/  BRA `(.L_x_138) ;  /* 0xfffffff800b87947 */ /* 0x000fea000383ffff */
.L_x_123:
[----:B-1----:R1:W2:Y:S02]  /*64b0*/  SYNCS.PHASECHK.TRANS64.TRYWAIT P0, [R9+URZ], R4 ;  /* 0x00000004090075a7 */ /* 0x0022a4000800017f */
[----:B--2---:R-:W-:Y:S05]  /*64c0*/  @!P0 NANOSLEEP.SYNCS 0x989680 ;  /* 0x009896800000895d */ /* 0x004fea0003900000 */
[----:B------:R-:W2:Y:S02]  /*64d0*/  @!P0 SYNCS.PHASECHK.TRANS64 P0, [R9+URZ], R4 ;  /* 0x00000004090085a7 */ /* 0x000ea4000800007f */
[----:B--2---:R-:W-:Y:S05]  /*64e0*/  @!P0 BRA `(.L_x_123) ;  /* 0xfffffffc00f08947 */ /* 0x004fea000383ffff */
[----:B------:R-:W-:Y:S05]  /*64f0*/  BRA `(.L_x_139) ;  /* 0xfffffff800c07947 */ /* 0x000fea000383ffff */
.L_x_140:
[----:B------:R-:W-:-:S00]  /*6500*/  BRA `(.L_x_140) ;  /* 0xfffffffc00fc7947 */ /* 0x000fc0000383ffff */
[----:B------:R-:W-:-:S00]  /*6510*/  NOP ;  /* 0x0000000000007918 */ /* 0x000fc00000000000 */
        /* <DEDUP_REMOVED lines=14> */
.L_x_141:


//--------------------- .nv.global.init           --------------------------
	.section	.nv.global.init,"aw",@progbits
.nv.global.init:
	.type		$str$22,@object
	.size		$str$22,($str$23 - $str$22)
$str$22:
        /*0000*/ 	.byte	0x6b, 0x5f, 0x74, 0x69, 0x6c, 0x65, 0x5f, 0x63, 0x6f, 0x75, 0x6e, 0x74, 0x20, 0x3e, 0x3d, 0x20
        /*0010*/ 	.byte	0x31, 0x00
	.type		$str$23,@object
	.size		$str$23,(__unnamed_1 - $str$23)
$str$23:
        /*0012*/ 	.byte	0x2f, 0x74, 0x6d, 0x70, 0x2f, 0x63, 0x75, 0x74, 0x6c, 0x61, 0x73, 0x73, 0x5f, 0x73, 0x77, 0x65
        /*0022*/ 	.byte	0x65, 0x70, 0x5f, 0x73, 0x72, 0x63, 0x2f, 0x69, 0x6e, 0x63, 0x6c, 0x75, 0x64, 0x65, 0x2f, 0x63
        /*0032*/ 	.byte	0x75, 0x74, 0x6c, 0x61, 0x73, 0x73, 0x2f, 0x67, 0x65, 0x6d, 0x6d, 0x2f, 0x63, 0x6f, 0x6c, 0x6c
        /*0042*/ 	.byte	0x65, 0x63, 0x74, 0x69, 0x76, 0x65, 0x2f, 0x73, 0x6d, 0x39, 0x30, 0x5f, 0x6d, 0x6d, 0x61, 0x5f
        /*0052*/ 	.byte	0x74, 0x6d, 0x61, 0x5f, 0x67, 0x6d, 0x6d, 0x61, 0x5f, 0x73, 0x73, 0x5f, 0x77, 0x61, 0x72, 0x70
        /*0062*/ 	.byte	0x73, 0x70, 0x65, 0x63, 0x69, 0x61, 0x6c, 0x69, 0x7a, 0x65, 0x64, 0x2e, 0x68, 0x70, 0x70, 0x00
	.type		__unnamed_1,@object
	.size		__unnamed_1,(.L_0 - __unnamed_1)
__unnamed_1:
        /*0072*/ 	.byte	0x76, 0x6f, 0x69, 0x64, 0x20, 0x63, 0x75, 0x74, 0x6c, 0x61, 0x73, 0x73, 0x3a, 0x3a, 0x67, 0x65
        /* <DEDUP_REMOVED lines=179> */
        /*0bb2*/ 	.byte	0x64, 0x65, 0x6e, 0x74, 0x69, 0x74, 0x79, 0x5d, 0x00
.L_0:


//--------------------- .nv.shared._ZN7cutlass13device_kernelINS_4gemm6kernel13GemmUniversalIN4cute5tupleIJiiiiEEENS1_10collective13CollectiveMmaINS1_34MainloopSm90TmaGmmaWarpSpecializedILi9ENS5_IJNS4_1CILi1EEESB_SB_EEENS1_35KernelTmaWarpSpecializedCooperativeEEENS5_IJNSA_ILi128EEENSA_ILi64EEESG_EEENS_6half_tENS5_IJSB_llEEESI_NS5_IJlSB_lEEENS4_8TiledMMAINS4_8MMA_AtomIJNS4_4SM904GMMA25MMA_64x64x16_F32F16F16_SSILNSO_5MajorE1ELSQ_0ELNSO_7ScaleInE1ELSR_1EEEEEENS4_6LayoutINS5_IJNSA_ILi2EEESB_SB_EEENS5_IJSB_NSA_ILi0EEESX_EEEEENS5_IJNS4_10UnderscoreES10_S10_EEEEENS4_13SM90_TMA_LOADENS4_14ComposedLayoutINS4_7SwizzleILi3ELi4ELi3EEENS4_18smem_ptr_flag_bitsILi16EEENSU_INS5_IJSG_NSA_ILi8EEEEEENS5_IJSB_SG_EEEEEEEvNS4_8identityES13_NS14_IS16_S18_NSU_INS5_IJS19_SG_EEENS5_IJSG_SB_EEEEEEEvS1E_EENS_8epilogue10collective6detail29Sm90TmaWarpSpecializedAdapterINS1L_15DefaultEpilogueISI_SK_SK_NS1K_6thread17LinearCombinationISI_Li1EffLNS1P_9ScaleType4KindE0ELNS_15FloatRoundStyleE2ESI_EENS1_15EpilogueDefaultEEEEEvvEEEEvNT_6ParamsE --------------------------
	.section	.nv.shared._ZN7cutlass13device_kernelINS_4gemm6kernel13GemmUniversalIN4cute5tupleIJiiiiEEENS1_10collective13CollectiveMmaINS1_34MainloopSm90TmaGmmaWarpSpecializedILi9ENS5_IJNS4_1CILi1EEESB_SB_EEENS1_35KernelTmaWarpSpecializedCooperativeEEENS5_IJNSA_ILi128EEENSA_ILi64EEESG_EEENS_6half_tENS5_IJSB_llEEESI_NS5_IJlSB_lEEENS4_8TiledMMAINS4_8MMA_AtomIJNS4_4SM904GMMA25MMA_64x64x16_F32F16F16_SSILNSO_5MajorE1ELSQ_0ELNSO_7ScaleInE1ELSR_1EEEEEENS4_6LayoutINS5_IJNSA_ILi2EEESB_SB_EEENS5_IJSB_NSA_ILi0EEESX_EEEEENS5_IJNS4_10UnderscoreES10_S10_EEEEENS4_13SM90_TMA_LOADENS4_14ComposedLayoutINS4_7SwizzleILi3ELi4ELi3EEENS4_18smem_ptr_flag_bitsILi16EEENSU_INS5_IJSG_NSA_ILi8EEEEEENS5_IJSB_SG_EEEEEEEvNS4_8identityES13_NS14_IS16_S18_NSU_INS5_IJS19_SG_EEENS5_IJSG_SB_EEEEEEEvS1E_EENS_8epilogue10collective6detail29Sm90TmaWarpSpecializedAdapterINS1L_15DefaultEpilogueISI_SK_SK_NS1K_6thread17LinearCombinationISI_Li1EffLNS1P_9ScaleType4KindE0ELNS_15FloatRoundStyleE2ESI_EENS1_15EpilogueDefaultEEEEEvvEEEEvNT_6ParamsE,"aw",@nobits
	.sectionflags	@""
	.align	16
	.zero		1024


//--------------------- .nv.shared.reserved.0     --------------------------
	.section	.nv.shared.reserved.0,"aw",@nobits
	.weak		__nv_reservedSMEM_offset_0_alias
	.size		__nv_reservedSMEM_offset_0_alias, 0, 0
	.other		__nv_reservedSMEM_offset_0_alias,@"STO_CUDA_RESERVED_SHARED STV_DEFAULT"
__nv_reservedSMEM_offset_0_alias:
	.zero		0


//--------------------- .nv.global                --------------------------
	.section	.nv.global,"aw",@nobits
.nv.global:
	.type		_ZN39_INTERNAL_853b0296_4_k_cu_b577ffb1_29924cute1_E,@object
	.size		_ZN39_INTERNAL_853b0296_4_k_cu_b577ffb1_29924cute1_E,(_ZN39_INTERNAL_853b0296_4_k_cu_b577ffb1_29924cuda3std3__45__cpo6cbeginE - _ZN39_INTERNAL_853b0296_4_k_cu_b577ffb1_29924cute1_E)
_ZN39_INTERNAL_853b0296_4_k_cu_b577ffb1_29924cute1_E:
	.zero		1
	.type		_ZN39_INTERNAL_853b0296_4_k_cu_b577ffb1_29924cuda3std3__45__cpo6cbeginE,@object
	.size		_ZN39_INTERNAL_853b0296_4_k_cu_b577ffb1_29924cuda3std3__45__cpo6cbeginE,(_ZN39_INTERNAL_853b0296_4_k_cu_b577ffb1_29924cuda3std3__48in_placeE - _ZN39_INTERNAL_853b0296_4_k_cu_b577ffb1_29924cuda3std3__45__cpo6cbeginE)
_ZN39_INTERNAL_853b0296_4_k_cu_b577ffb1_29924cuda3std3__45__cpo6cbeginE:
	.zero		1
	.type		_ZN39_INTERNAL_853b0296_4_k_cu_b577ffb1_29924cuda3std3__48in_placeE,@object
	.size		_ZN39_INTERNAL_853b0296_4_k_cu_b577ffb1_29924cuda3std3__48in_placeE,(_ZN39_INTERNAL_853b0296_4_k_cu_b577ffb1_29924cuda3std6ranges3__45__cpo9iter_moveE - _ZN39_INTERNAL_853b0296_4_k_cu_b577ffb1_29924cuda3std3__48in_placeE)
_ZN39_INTERNAL_853b0296_4_k_cu_b577ffb1_29924cuda3std3__48in_placeE:
	.zero		1
	.type		_ZN39_INTERNAL_853b0296_4_k_cu_b577ffb1_29924cuda3std6ranges3__45__cpo9iter_moveE,@object
	.size		_ZN39_INTERNAL_853b0296_4_k_cu_b577ffb1_29924cuda3std6ranges3__45__cpo9iter_moveE,(_ZN39_INTERNAL_853b0296_4_k_cu_b577ffb1_29924cuda3std3__45__cpo5beginE - _ZN39_INTERNAL_853b0296_4_k_cu_b577ffb1_29924cuda3std6ranges3__45__cpo9iter_moveE)
_ZN39_INTERNAL_853b0296_4_k_cu_b577ffb1_29924cuda3std6ranges3__45__cpo9iter_moveE:
	.zero		1
	.type		_ZN39_INTERNAL_853b0296_4_k_cu_b577ffb1_29924cuda3std3__45__cpo5beginE,@object
	.size		_ZN39_INTERNAL_853b0296_4_k_cu_b577ffb1_29924cuda3std3__45__cpo5beginE,(_ZN39_INTERNAL_853b0296_4_k_cu_b577ffb1_29924cuda3std3__441_GLOBAL__N__853b0296_4_k_cu_b577ffb1_29926ignoreE - _ZN39_INTERNAL_853b0296_4_k_cu_b577ffb1_29924cuda3std3__45__cpo5beginE)
_ZN39_INTERNAL_853b0296_4_k_cu_b577ffb1_29924cuda3std3__45__cpo5beginE:
	.zero		1
	.type		_ZN39_INTERNAL_853b0296_4_k_cu_b577ffb1_29924cuda3std3__441_GLOBAL__N__853b0296_4_k_cu_b577ffb1_29926ignoreE,@object
	.size		_ZN39_INTERNAL_853b0296_4_k_cu_b577ffb1_29924cuda3std3__441_GLOBAL__N__853b0296_4_k_cu_b577ffb1_29926ignoreE,(_ZN39_INTERNAL_853b0296_4_k_cu_b577ffb1_29924cute7productE - _ZN39_INTERNAL_853b0296_4_k_cu_b577ffb1_29924cuda3std3__441_GLOBAL__N__853b0296_4_k_cu_b577ffb1_29926ignoreE)
_ZN39_INTERNAL_853b0296_4_k_cu_b577ffb1_29924cuda3std3__441_GLOBAL__N__853b0296_4_k_cu_b577ffb1_29926ignoreE:
	.zero		1
	.type		_ZN39_INTERNAL_853b0296_4_k_cu_b577ffb1_29924cute7productE,@object
	.size		_ZN39_INTERNAL_853b0296_4_k_cu_b577ffb1_29924cute7productE,(_ZN39_INTERNAL_853b0296_4_k_cu_b577ffb1_29924cuda3std3__45__cpo3endE - _ZN39_INTERNAL_853b0296_4_k_cu_b577ffb1_29924cute7productE)
_ZN39_INTERNAL_853b0296_4_k_cu_b577ffb1_29924cute7productE:
	.zero		1
	.type		_ZN39_INTERNAL_853b0296_4_k_cu_b577ffb1_29924cuda3std3__45__cpo3endE,@object
	.size		_ZN39_INTERNAL_853b0296_4_k_cu_b577ffb1_29924cuda3std3__45__cpo3endE,(_ZN39_INTERNAL_853b0296_4_k_cu_b577ffb1_29924cuda3std3__419piecewise_constructE - _ZN39_INTERNAL_853b0296_4_k_cu_b577ffb1_29924cuda3std3__45__cpo3endE)
_ZN39_INTERNAL_853b0296_4_k_cu_b577ffb1_29924cuda3std3__45__cpo3endE:
	.zero		1
	.type		_ZN39_INTERNAL_853b0296_4_k_cu_b577ffb1_29924cuda3std3__419piecewise_constructE,@object
	.size		_ZN39_INTERNAL_853b0296_4_k_cu_b577ffb1_29924cuda3std3__419piecewise_constructE,(_ZN39_INTERNAL_853b0296_4_k_cu_b577ffb1_29924cuda3std3__45__cpo4cendE - _ZN39_INTERNAL_853b0296_4_k_cu_b577ffb1_29924cuda3std3__419piecewise_constructE)
_ZN39_INTERNAL_853b0296_4_k_cu_b577ffb1_29924cuda3std3__419piecewise_constructE:
	.zero		1
	.type		_ZN39_INTERNAL_853b0296_4_k_cu_b577ffb1_29924cuda3std3__45__cpo4cendE,@object
	.size		_ZN39_INTERNAL_853b0296_4_k_cu_b577ffb1_29924cuda3std3__45__cpo4cendE,(_ZN39_INTERNAL_853b0296_4_k_cu_b577ffb1_29924cuda3std6ranges3__45__cpo4swapE - _ZN39_INTERNAL_853b0296_4_k_cu_b577ffb1_29924cuda3std3__45__cpo4cendE)
_ZN39_INTERNAL_853b0296_4_k_cu_b577ffb1_29924cuda3std3__45__cpo4cendE:
	.zero		1
	.type		_ZN39_INTERNAL_853b0296_4_k_cu_b577ffb1_29924cuda3std6ranges3__45__cpo4swapE,@object
	.size		_ZN39_INTERNAL_853b0296_4_k_cu_b577ffb1_29924cuda3std6ranges3__45__cpo4swapE,(.L_8 - _ZN39_INTERNAL_853b0296_4_k_cu_b577ffb1_29924cuda3std6ranges3__45__cpo4swapE)
_ZN39_INTERNAL_853b0296_4_k_cu_b577ffb1_29924cuda3std6ranges3__45__cpo4swapE:
	.zero		1
.L_8:


//--------------------- .nv.constant0._ZN7cutlass13device_kernelINS_4gemm6kernel13GemmUniversalIN4cute5tupleIJiiiiEEENS1_10collective13CollectiveMmaINS1_34MainloopSm90TmaGmmaWarpSpecializedILi9ENS5_IJNS4_1CILi1EEESB_SB_EEENS1_35KernelTmaWarpSpecializedCooperativeEEENS5_IJNSA_ILi128EEENSA_ILi64EEESG_EEENS_6half_tENS5_IJSB_llEEESI_NS5_IJlSB_lEEENS4_8TiledMMAINS4_8MMA_AtomIJNS4_4SM904GMMA25MMA_64x64x16_F32F16F16_SSILNSO_5MajorE1ELSQ_0ELNSO_7ScaleInE1ELSR_1EEEEEENS4_6LayoutINS5_IJNSA_ILi2EEESB_SB_EEENS5_IJSB_NSA_ILi0EEESX_EEEEENS5_IJNS4_10UnderscoreES10_S10_EEEEENS4_13SM90_TMA_LOADENS4_14ComposedLayoutINS4_7SwizzleILi3ELi4ELi3EEENS4_18smem_ptr_flag_bitsILi16EEENSU_INS5_IJSG_NSA_ILi8EEEEEENS5_IJSB_SG_EEEEEEEvNS4_8identityES13_NS14_IS16_S18_NSU_INS5_IJS19_SG_EEENS5_IJSG_SB_EEEEEEEvS1E_EENS_8epilogue10collective6detail29Sm90TmaWarpSpecializedAdapterINS1L_15DefaultEpilogueISI_SK_SK_NS1K_6thread17LinearCombinationISI_Li1EffLNS1P_9ScaleType4KindE0ELNS_15FloatRoundStyleE2ESI_EENS1_15EpilogueDefaultEEEEEvvEEEEvNT_6ParamsE --------------------------
	.section	.nv.constant0._ZN7cutlass13device_kernelINS_4gemm6kernel13GemmUniversalIN4cute5tupleIJiiiiEEENS1_10collective13CollectiveMmaINS1_34MainloopSm90TmaGmmaWarpSpecializedILi9ENS5_IJNS4_1CILi1EEESB_SB_EEENS1_35KernelTmaWarpSpecializedCooperativeEEENS5_IJNSA_ILi128EEENSA_ILi64EEESG_EEENS_6half_tENS5_IJSB_llEEESI_NS5_IJlSB_lEEENS4_8TiledMMAINS4_8MMA_AtomIJNS4_4SM904GMMA25MMA_64x64x16_F32F16F16_SSILNSO_5MajorE1ELSQ_0ELNSO_7ScaleInE1ELSR_1EEEEEENS4_6LayoutINS5_IJNSA_ILi2EEESB_SB_EEENS5_IJSB_NSA_ILi0EEESX_EEEEENS5_IJNS4_10UnderscoreES10_S10_EEEEENS4_13SM90_TMA_LOADENS4_14ComposedLayoutINS4_7SwizzleILi3ELi4ELi3EEENS4_18smem_ptr_flag_bitsILi16EEENSU_INS5_IJSG_NSA_ILi8EEEEEENS5_IJSB_SG_EEEEEEEvNS4_8identityES13_NS14_IS16_S18_NSU_INS5_IJS19_SG_EEENS5_IJSG_SB_EEEEEEEvS1E_EENS_8epilogue10collective6detail29Sm90TmaWarpSpecializedAdapterINS1L_15DefaultEpilogueISI_SK_SK_NS1K_6thread17LinearCombinationISI_Li1EffLNS1P_9ScaleType4KindE0ELNS_15FloatRoundStyleE2ESI_EENS1_15EpilogueDefaultEEEEEvvEEEEvNT_6ParamsE,"a",@progbits
	.sectionflags	@""
	.align	4
.nv.constant0._ZN7cutlass13device_kernelINS_4gemm6kernel13GemmUniversalIN4cute5tupleIJiiiiEEENS1_10collective13CollectiveMmaINS1_34MainloopSm90TmaGmmaWarpSpecializedILi9ENS5_IJNS4_1CILi1EEESB_SB_EEENS1_35KernelTmaWarpSpecializedCooperativeEEENS5_IJNSA_ILi128EEENSA_ILi64EEESG_EEENS_6half_tENS5_IJSB_llEEESI_NS5_IJlSB_lEEENS4_8TiledMMAINS4_8MMA_AtomIJNS4_4SM904GMMA25MMA_64x64x16_F32F16F16_SSILNSO_5MajorE1ELSQ_0ELNSO_7ScaleInE1ELSR_1EEEEEENS4_6LayoutINS5_IJNSA_ILi2EEESB_SB_EEENS5_IJSB_NSA_ILi0EEESX_EEEEENS5_IJNS4_10UnderscoreES10_S10_EEEEENS4_13SM90_TMA_LOADENS4_14ComposedLayoutINS4_7SwizzleILi3ELi4ELi3EEENS4_18smem_ptr_flag_bitsILi16EEENSU_INS5_IJSG_NSA_ILi8EEEEEENS5_IJSB_SG_EEEEEEEvNS4_8identityES13_NS14_IS16_S18_NSU_INS5_IJS19_SG_EEENS5_IJSG_SB_EEEEEEEvS1E_EENS_8epilogue10collective6detail29Sm90TmaWarpSpecializedAdapterINS1L_15DefaultEpilogueISI_SK_SK_NS1K_6thread17LinearCombinationISI_Li1EffLNS1P_9ScaleType4KindE0ELNS_15FloatRoundStyleE2ESI_EENS1_15EpilogueDefaultEEEEEvvEEEEvNT_6ParamsE:
	.zero		1664


//--------------------- SYMBOLS --------------------------

	.type		.nv.reservedSmem.offset0,@object
	.size		.nv.reservedSmem.offset0,0x4
	.type		__assertfail,@function
